// auto-generated by cutlass_sweep.gemm — config: {"arch": "sm_100", "cluster_m": 1, "cluster_n": 1, "dtype": "fp32", "dtype_b": "fp32", "layout": "nn", "stages": 0, "tile_k": 32, "tile_m": 64, "tile_n": 64}
#include "cutlass/cutlass.h"
#include "cutlass/gemm/collective/collective_builder.hpp"
#include "cutlass/gemm/device/gemm_universal_adapter.h"
#include "cutlass/gemm/kernel/gemm_universal.hpp"
#include "cutlass/epilogue/collective/collective_builder.hpp"

using ElemA = float;
using ElemB = float;
using ElemCD = float;
using Acc  = float;
using TileShape    = cute::Shape<cute::_64, cute::_64, cute::_32>;
using ClusterShape = cute::Shape<cute::_1, cute::_1, cute::_1>;

using CollectiveEpilogue = typename cutlass::epilogue::collective::CollectiveBuilder<
    cutlass::arch::Sm100, cutlass::arch::OpClassTensorOp,
    TileShape, ClusterShape,
    cutlass::epilogue::collective::EpilogueTileAuto,
    Acc, Acc,
    ElemCD, cutlass::layout::RowMajor, 128 / cutlass::sizeof_bits<ElemCD>::value,
    ElemCD, cutlass::layout::RowMajor, 128 / cutlass::sizeof_bits<ElemCD>::value,
    cutlass::epilogue::collective::EpilogueScheduleAuto
  >::CollectiveOp;

using CollectiveMainloop = typename cutlass::gemm::collective::CollectiveBuilder<
    cutlass::arch::Sm100, cutlass::arch::OpClassTensorOp,
    ElemA, cutlass::layout::RowMajor, 128 / cutlass::sizeof_bits<ElemA>::value,
    ElemB, cutlass::layout::RowMajor, 128 / cutlass::sizeof_bits<ElemB>::value,
    Acc,
    TileShape, ClusterShape,
    cutlass::gemm::collective::StageCountAutoCarveout<static_cast<int>(sizeof(typename CollectiveEpilogue::SharedStorage))>,
    cutlass::gemm::collective::KernelScheduleAuto
  >::CollectiveOp;

using GemmKernel = cutlass::gemm::kernel::GemmUniversal<
    cute::Shape<int,int,int,int>,
    CollectiveMainloop,
    CollectiveEpilogue
>;
using Gemm = cutlass::gemm::device::GemmUniversalAdapter<GemmKernel>;

// Force the device kernel symbol into the cubin without needing a host main.
auto* _anchor = &cutlass::device_kernel<GemmKernel>;


// ===== COMPILED SASS (sm_100a) =====

	.target	sm_100a

	.elftype	@"ET_EXEC"


//--------------------- .note.nv.tkinfo           --------------------------
	.section	.note.nv.tkinfo,"",@"SHT_NOTE"
	.sectionflags	@"SHF_NOTE_NV_TKINFO"
	.tkinfo
        /*0018*/ 	.word	0x00000002
        /*0030*/ 	.string	""
        /*0030*/ 	.string	"ptxas"
        /*0030*/ 	.string	"Cuda compilation tools, release 13.0, V13.0.88"
        /*0030*/ 	.string	"Build cuda_13.0.r13.0/compiler.36424714_0"
        /*0030*/ 	.string	"-arch sm_100a -m 64 "



//--------------------- .note.nv.cuinfo           --------------------------
	.section	.note.nv.cuinfo,"",@"SHT_NOTE"
	.sectionflags	@"SHF_NOTE_NV_CUINFO"
        /*0018*/ 	.short	0x0002
        /*001a*/ 	.short	0x0064
        /*001c*/ 	.short	0x0082
	.zero		2


//--------------------- .nv.info                  --------------------------
	.section	.nv.info,"",@"SHT_CUDA_INFO"
	.align	4


	//----- nvinfo : EIATTR_REGCOUNT
	.align		4
        /*0000*/ 	.byte	0x04, 0x2f
        /*0002*/ 	.short	(.L_19 - .L_18)
	.align		4
.L_18:
        /*0004*/ 	.word	index@(_ZN7cutlass13device_kernelINS_4gemm6kernel13GemmUniversalIN4cute5tupleIJiiiiEEENS1_10collective13CollectiveMmaINS1_35MainloopSm100TmaUmmaWarpSpecializedILi12ELi2ELi4ENS5_IJNS4_1CILi1EEESB_SB_EEEEENS5_IJNSA_ILi64EEESE_NSA_ILi32EEEEEEfNS5_IJlSB_lEEEfNS5_IJSB_llEEENS4_8TiledMMAINS4_8MMA_AtomIJNS4_17SM100_MMA_TF32_SSINS_10tfloat32_tESM_fLi64ELi64ELNS4_4UMMA5MajorE0ELSO_1ELNSN_7ScaleInE0ELSP_0EEEEEENS4_6LayoutISC_NS5_IJNSA_ILi0EEEST_ST_EEEEENS5_IJNS4_10UnderscoreESW_SW_EEEEENS4_13SM90_TMA_LOADENS4_14ComposedLayoutINS4_7SwizzleILi3ELi4ELi3EEENS4_18smem_ptr_flag_bitsILi32EEENSS_INS5_IJNSA_ILi8EEESF_EEENS5_IJSF_SB_EEEEEEEvNS4_8identityESZ_NS10_INS11_ILi2ELi5ELi2EEES14_NSS_INS5_IJSF_NSA_ILi4EEEEEENS5_IJSB_SF_EEEEEEEvS1A_EENS_8epilogue10collective18CollectiveEpilogueINS1I_23Sm100TmaWarpSpecializedILi3ELi2ELi16ELb1ELb0EEEJSG_NS5_IJNSS_ISE_SB_EENSS_ISF_SB_EEEEEfSH_fSH_NS1I_6fusion15FusionCallbacksIS1M_NS1Q_17LinearCombinationIffffLNS_15FloatRoundStyleE2EEESG_S1P_JEEENS4_5SM1004TMEM4LOAD26SM100_TMEM_LOAD_16dp128b8xESZ_S19_NS4_17SM75_U32x4_LDSM_NENS4_14SM90_TMA_STOREES19_NS4_17SM90_U32x4_STSM_NENS4_39AutoVectorizingCopyWithAssumedAlignmentILi128EEEEEEvvEEEEvNT_6ParamsE)
        /*0008*/ 	.word	0x00000059


	//----- nvinfo : EIATTR_FRAME_SIZE
	.align		4
.L_19:
        /*000c*/ 	.byte	0x04, 0x11
        /*000e*/ 	.short	(.L_21 - .L_20)
	.align		4
.L_20:
        /*0010*/ 	.word	index@($__internal_2_$__cuda_sm10x_tcgen05_guardrail_trap_unallocated_columns_being_dealloced)
        /*0014*/ 	.word	0x00000000


	//----- nvinfo : EIATTR_FRAME_SIZE
	.align		4
.L_21:
        /*0018*/ 	.byte	0x04, 0x11
        /*001a*/ 	.short	(.L_23 - .L_22)
	.align		4
.L_22:
        /*001c*/ 	.word	index@($__internal_1_$__cuda_sm10x_tcgen05_guardrail_trap_phase_invalid_during_alloc)
        /*0020*/ 	.word	0x00000000


	//----- nvinfo : EIATTR_FRAME_SIZE
	.align		4
.L_23:
        /*0024*/ 	.byte	0x04, 0x11
        /*0026*/ 	.short	(.L_25 - .L_24)
	.align		4
.L_24:
        /*0028*/ 	.word	index@($__internal_0_$__cuda_sm10x_tcgen05_guardrail_trap_col_being_dealloced_not_returned_by_alloc)
        /*002c*/ 	.word	0x00000000


	//----- nvinfo : EIATTR_FRAME_SIZE
	.align		4
.L_25:
        /*0030*/ 	.byte	0x04, 0x11
        /*0032*/ 	.short	(.L_27 - .L_26)
	.align		4
.L_26:
        /*0034*/ 	.word	index@(_ZN7cutlass13device_kernelINS_4gemm6kernel13GemmUniversalIN4cute5tupleIJiiiiEEENS1_10collective13CollectiveMmaINS1_35MainloopSm100TmaUmmaWarpSpecializedILi12ELi2ELi4ENS5_IJNS4_1CILi1EEESB_SB_EEEEENS5_IJNSA_ILi64EEESE_NSA_ILi32EEEEEEfNS5_IJlSB_lEEEfNS5_IJSB_llEEENS4_8TiledMMAINS4_8MMA_AtomIJNS4_17SM100_MMA_TF32_SSINS_10tfloat32_tESM_fLi64ELi64ELNS4_4UMMA5MajorE0ELSO_1ELNSN_7ScaleInE0ELSP_0EEEEEENS4_6LayoutISC_NS5_IJNSA_ILi0EEEST_ST_EEEEENS5_IJNS4_10UnderscoreESW_SW_EEEEENS4_13SM90_TMA_LOADENS4_14ComposedLayoutINS4_7SwizzleILi3ELi4ELi3EEENS4_18smem_ptr_flag_bitsILi32EEENSS_INS5_IJNSA_ILi8EEESF_EEENS5_IJSF_SB_EEEEEEEvNS4_8identityESZ_NS10_INS11_ILi2ELi5ELi2EEES14_NSS_INS5_IJSF_NSA_ILi4EEEEEENS5_IJSB_SF_EEEEEEEvS1A_EENS_8epilogue10collective18CollectiveEpilogueINS1I_23Sm100TmaWarpSpecializedILi3ELi2ELi16ELb1ELb0EEEJSG_NS5_IJNSS_ISE_SB_EENSS_ISF_SB_EEEEEfSH_fSH_NS1I_6fusion15FusionCallbacksIS1M_NS1Q_17LinearCombinationIffffLNS_15FloatRoundStyleE2EEESG_S1P_JEEENS4_5SM1004TMEM4LOAD26SM100_TMEM_LOAD_16dp128b8xESZ_S19_NS4_17SM75_U32x4_LDSM_NENS4_14SM90_TMA_STOREES19_NS4_17SM90_U32x4_STSM_NENS4_39AutoVectorizingCopyWithAssumedAlignmentILi128EEEEEEvvEEEEvNT_6ParamsE)
        /*0038*/ 	.word	0x00000000


	//----- nvinfo : EIATTR_MIN_STACK_SIZE
	.align		4
.L_27:
        /*003c*/ 	.byte	0x04, 0x12
        /*003e*/ 	.short	(.L_29 - .L_28)
	.align		4
.L_28:
        /*0040*/ 	.word	index@(_ZN7cutlass13device_kernelINS_4gemm6kernel13GemmUniversalIN4cute5tupleIJiiiiEEENS1_10collective13CollectiveMmaINS1_35MainloopSm100TmaUmmaWarpSpecializedILi12ELi2ELi4ENS5_IJNS4_1CILi1EEESB_SB_EEEEENS5_IJNSA_ILi64EEESE_NSA_ILi32EEEEEEfNS5_IJlSB_lEEEfNS5_IJSB_llEEENS4_8TiledMMAINS4_8MMA_AtomIJNS4_17SM100_MMA_TF32_SSINS_10tfloat32_tESM_fLi64ELi64ELNS4_4UMMA5MajorE0ELSO_1ELNSN_7ScaleInE0ELSP_0EEEEEENS4_6LayoutISC_NS5_IJNSA_ILi0EEEST_ST_EEEEENS5_IJNS4_10UnderscoreESW_SW_EEEEENS4_13SM90_TMA_LOADENS4_14ComposedLayoutINS4_7SwizzleILi3ELi4ELi3EEENS4_18smem_ptr_flag_bitsILi32EEENSS_INS5_IJNSA_ILi8EEESF_EEENS5_IJSF_SB_EEEEEEEvNS4_8identityESZ_NS10_INS11_ILi2ELi5ELi2EEES14_NSS_INS5_IJSF_NSA_ILi4EEEEEENS5_IJSB_SF_EEEEEEEvS1A_EENS_8epilogue10collective18CollectiveEpilogueINS1I_23Sm100TmaWarpSpecializedILi3ELi2ELi16ELb1ELb0EEEJSG_NS5_IJNSS_ISE_SB_EENSS_ISF_SB_EEEEEfSH_fSH_NS1I_6fusion15FusionCallbacksIS1M_NS1Q_17LinearCombinationIffffLNS_15FloatRoundStyleE2EEESG_S1P_JEEENS4_5SM1004TMEM4LOAD26SM100_TMEM_LOAD_16dp128b8xESZ_S19_NS4_17SM75_U32x4_LDSM_NENS4_14SM90_TMA_STOREES19_NS4_17SM90_U32x4_STSM_NENS4_39AutoVectorizingCopyWithAssumedAlignmentILi128EEEEEEvvEEEEvNT_6ParamsE)
        /*0044*/ 	.word	0x00000000
.L_29:


//--------------------- .nv.compat                --------------------------
	.section	.nv.compat,"",@"SHT_CUDA_COMPAT_INFO"
	.align	4
        /*0000*/ 	.byte	0x02, 0x09, 0x01, 0x00, 0x02, 0x02, 0x02, 0x00, 0x02, 0x05, 0x05, 0x00, 0x03, 0x07, 0x01, 0x01
        /*0010*/ 	.byte	0x02, 0x03, 0x01, 0x00, 0x02, 0x06, 0x01, 0x00, 0x04, 0x0b, 0x08, 0x00, 0x09, 0x00, 0x00, 0x00
        /*0020*/ 	.byte	0x00, 0x00, 0x00, 0x00


//--------------------- .nv.info._ZN7cutlass13device_kernelINS_4gemm6kernel13GemmUniversalIN4cute5tupleIJiiiiEEENS1_10collective13CollectiveMmaINS1_35MainloopSm100TmaUmmaWarpSpecializedILi12ELi2ELi4ENS5_IJNS4_1CILi1EEESB_SB_EEEEENS5_IJNSA_ILi64EEESE_NSA_ILi32EEEEEEfNS5_IJlSB_lEEEfNS5_IJSB_llEEENS4_8TiledMMAINS4_8MMA_AtomIJNS4_17SM100_MMA_TF32_SSINS_10tfloat32_tESM_fLi64ELi64ELNS4_4UMMA5MajorE0ELSO_1ELNSN_7ScaleInE0ELSP_0EEEEEENS4_6LayoutISC_NS5_IJNSA_ILi0EEEST_ST_EEEEENS5_IJNS4_10UnderscoreESW_SW_EEEEENS4_13SM90_TMA_LOADENS4_14ComposedLayoutINS4_7SwizzleILi3ELi4ELi3EEENS4_18smem_ptr_flag_bitsILi32EEENSS_INS5_IJNSA_ILi8EEESF_EEENS5_IJSF_SB_EEEEEEEvNS4_8identityESZ_NS10_INS11_ILi2ELi5ELi2EEES14_NSS_INS5_IJSF_NSA_ILi4EEEEEENS5_IJSB_SF_EEEEEEEvS1A_EENS_8epilogue10collective18CollectiveEpilogueINS1I_23Sm100TmaWarpSpecializedILi3ELi2ELi16ELb1ELb0EEEJSG_NS5_IJNSS_ISE_SB_EENSS_ISF_SB_EEEEEfSH_fSH_NS1I_6fusion15FusionCallbacksIS1M_NS1Q_17LinearCombinationIffffLNS_15FloatRoundStyleE2EEESG_S1P_JEEENS4_5SM1004TMEM4LOAD26SM100_TMEM_LOAD_16dp128b8xESZ_S19_NS4_17SM75_U32x4_LDSM_NENS4_14SM90_TMA_STOREES19_NS4_17SM90_U32x4_STSM_NENS4_39AutoVectorizingCopyWithAssumedAlignmentILi128EEEEEEvvEEEEvNT_6ParamsE --------------------------
	.section	.nv.info._ZN7cutlass13device_kernelINS_4gemm6kernel13GemmUniversalIN4cute5tupleIJiiiiEEENS1_10collective13CollectiveMmaINS1_35MainloopSm100TmaUmmaWarpSpecializedILi12ELi2ELi4ENS5_IJNS4_1CILi1EEESB_SB_EEEEENS5_IJNSA_ILi64EEESE_NSA_ILi32EEEEEEfNS5_IJlSB_lEEEfNS5_IJSB_llEEENS4_8TiledMMAINS4_8MMA_AtomIJNS4_17SM100_MMA_TF32_SSINS_10tfloat32_tESM_fLi64ELi64ELNS4_4UMMA5MajorE0ELSO_1ELNSN_7ScaleInE0ELSP_0EEEEEENS4_6LayoutISC_NS5_IJNSA_ILi0EEEST_ST_EEEEENS5_IJNS4_10UnderscoreESW_SW_EEEEENS4_13SM90_TMA_LOADENS4_14ComposedLayoutINS4_7SwizzleILi3ELi4ELi3EEENS4_18smem_ptr_flag_bitsILi32EEENSS_INS5_IJNSA_ILi8EEESF_EEENS5_IJSF_SB_EEEEEEEvNS4_8identityESZ_NS10_INS11_ILi2ELi5ELi2EEES14_NSS_INS5_IJSF_NSA_ILi4EEEEEENS5_IJSB_SF_EEEEEEEvS1A_EENS_8epilogue10collective18CollectiveEpilogueINS1I_23Sm100TmaWarpSpecializedILi3ELi2ELi16ELb1ELb0EEEJSG_NS5_IJNSS_ISE_SB_EENSS_ISF_SB_EEEEEfSH_fSH_NS1I_6fusion15FusionCallbacksIS1M_NS1Q_17LinearCombinationIffffLNS_15FloatRoundStyleE2EEESG_S1P_JEEENS4_5SM1004TMEM4LOAD26SM100_TMEM_LOAD_16dp128b8xESZ_S19_NS4_17SM75_U32x4_LDSM_NENS4_14SM90_TMA_STOREES19_NS4_17SM90_U32x4_STSM_NENS4_39AutoVectorizingCopyWithAssumedAlignmentILi128EEEEEEvvEEEEvNT_6ParamsE,"",@"SHT_CUDA_INFO"
	.sectionflags	@""
	.align	4


	//----- nvinfo : EIATTR_CUDA_API_VERSION
	.align		4
        /*0000*/ 	.byte	0x04, 0x37
        /*0002*/ 	.short	(.L_31 - .L_30)
.L_30:
        /*0004*/ 	.word	0x00000082


	//----- nvinfo : EIATTR_KPARAM_INFO
	.align		4
.L_31:
        /*0008*/ 	.byte	0x04, 0x17
        /*000a*/ 	.short	(.L_33 - .L_32)
.L_32:
        /*000c*/ 	.word	0x00000000
        /*0010*/ 	.short	0x0000
        /*0012*/ 	.short	0x0000
        /*0014*/ 	.byte	0x00, 0xf0, 0x01, 0x20


	//----- nvinfo : EIATTR_AT_ENTRY_FRAGMENTS
	.align		4
.L_33:
        /*0018*/ 	.byte	0x04, 0x4f
        /*001a*/ 	.short	(.L_35 - .L_34)


	//   ....[0]....
.L_34:
        /*001c*/ 	.word	0x00000006


	//----- nvinfo : EIATTR_RESERVED_SMEM_USED
	.align		4
.L_35:
        /*0020*/ 	.byte	0x01, 0x41
	.zero		2


	//----- nvinfo : EIATTR_SPARSE_MMA_MASK
	.align		4
        /*0024*/ 	.byte	0x03, 0x50
        /*0026*/ 	.short	0x0000


	//----- nvinfo : EIATTR_TCGEN05_1CTA_USED
	.align		4
        /*0028*/ 	.byte	0x01, 0x51
	.zero		2


	//----- nvinfo : EIATTR_MAXREG_COUNT
	.align		4
        /*002c*/ 	.byte	0x03, 0x1b
        /*002e*/ 	.short	0x00ff


	//----- nvinfo : EIATTR_NUM_BARRIERS
	.align		4
        /*0030*/ 	.byte	0x02, 0x4c
        /*0032*/ 	.byte	0x07
	.zero		1


	//----- nvinfo : EIATTR_EXTERNS
	.align		4
        /*0034*/ 	.byte	0x04, 0x0f
        /*0036*/ 	.short	(.L_37 - .L_36)


	//   ....[0]....
	.align		4
.L_36:
        /*0038*/ 	.word	index@(__assertfail)


	//----- nvinfo : EIATTR_MERCURY_ISA_VERSION
	.align		4
.L_37:
        /*003c*/ 	.byte	0x03, 0x5f
        /*003e*/ 	.short	0x0101


	//----- nvinfo : EIATTR_INT_WARP_WIDE_INSTR_OFFSETS
	.align		4
        /*0040*/ 	.byte	0x04, 0x31
        /*0042*/ 	.short	(.L_39 - .L_38)


	//   ....[0]....
.L_38:
        /*0044*/ 	.word	0x00001f90


	//   ....[1]....
        /*0048*/ 	.word	0x00003eb0


	//   ....[2]....
        /*004c*/ 	.word	0x00003ee0


	//   ....[3]....
        /*0050*/ 	.word	0x00003f30


	//   ....[4]....
        /*0054*/ 	.word	0x00004810


	//   ....[5]....
        /*0058*/ 	.word	0x00004830


	//   ....[6]....
        /*005c*/ 	.word	0x00004b00


	//   ....[7]....
        /*0060*/ 	.word	0x00004c30


	//----- nvinfo : EIATTR_COOP_GROUP_MASK_REGIDS
	.align		4
.L_39:
        /*0064*/ 	.byte	0x04, 0x29
        /*0066*/ 	.short	(.L_41 - .L_40)


	//   ....[0]....
.L_40:
        /*0068*/ 	.word	0xffffffff


	//   ....[1]....
        /*006c*/ 	.word	0xffffffff


	//   ....[2]....
        /*0070*/ 	.word	0xffffffff


	//   ....[3]....
        /*0074*/ 	.word	0xffffffff


	//   ....[4]....
        /*0078*/ 	.word	0xffffffff


	//   ....[5]....
        /*007c*/ 	.word	0xffffffff


	//   ....[6]....
        /*0080*/ 	.word	0xffffffff


	//   ....[7]....
        /*0084*/ 	.word	0xffffffff


	//   ....[8]....
        /*0088*/ 	.word	0xffffffff


	//   ....[9]....
        /*008c*/ 	.word	0xffffffff


	//   ....[10]....
        /*0090*/ 	.word	0xffffffff


	//   ....[11]....
        /*0094*/ 	.word	0xffffffff


	//   ....[12]....
        /*0098*/ 	.word	0xffffffff


	//----- nvinfo : EIATTR_COOP_GROUP_INSTR_OFFSETS
	.align		4
.L_41:
        /*009c*/ 	.byte	0x04, 0x28
        /*009e*/ 	.short	(.L_43 - .L_42)


	//   ....[0]....
.L_42:
        /*00a0*/ 	.word	0x00000090


	//   ....[1]....
        /*00a4*/ 	.word	0x000004d0


	//   ....[2]....
        /*00a8*/ 	.word	0x00000770


	//   ....[3]....
        /*00ac*/ 	.word	0x000008f0


	//   ....[4]....
        /*00b0*/ 	.word	0x000009f0


	//   ....[5]....
        /*00b4*/ 	.word	0x00000b60


	//   ....[6]....
        /*00b8*/ 	.word	0x00000d00


	//   ....[7]....
        /*00bc*/ 	.word	0x00001e70


	//   ....[8]....
        /*00c0*/ 	.word	0x000030d0


	//   ....[9]....
        /*00c4*/ 	.word	0x000032e0


	//   ....[10]....
        /*00c8*/ 	.word	0x00003310


	//   ....[11]....
        /*00cc*/ 	.word	0x00003da0


	//   ....[12]....
        /*00d0*/ 	.word	0x00003fd0


	//----- nvinfo : EIATTR_VRC_CTA_INIT_COUNT
	.align		4
.L_43:
        /*00d4*/ 	.byte	0x02, 0x4a
        /*00d6*/ 	.byte	0x80
	.zero		1


	//----- nvinfo : EIATTR_SYSCALL_OFFSETS
	.align		4
        /*00d8*/ 	.byte	0x04, 0x46
        /*00da*/ 	.short	(.L_45 - .L_44)


	//   ....[0]....
.L_44:
        /*00dc*/ 	.word	0x00005820


	//   ....[1]....
        /*00e0*/ 	.word	0x00005910


	//   ....[2]....
        /*00e4*/ 	.word	0x000061d0


	//   ....[3]....
        /*00e8*/ 	.word	0x00006a20


	//----- nvinfo : EIATTR_MBARRIER_INSTR_OFFSETS
	.align		4
.L_45:
        /*00ec*/ 	.byte	0x04, 0x39
        /*00ee*/ 	.short	(.L_47 - .L_46)


	//   ....[0]....
.L_46:
        /*00f0*/ 	.word	0x000005d0
        /*00f4*/ 	.word	0x000000ff
        /*00f8*/ 	.word	0x00000000
        /*00fc*/ 	.short	0x0100
        /*00fe*/ 	.byte	0x05
	.zero		1


	//   ....[1]....
        /*0100*/ 	.word	0x000005e0
        /*0104*/ 	.word	0x000000ff
        /*0108*/ 	.word	0x00000060
        /*010c*/ 	.short	0x0100
        /*010e*/ 	.byte	0x05
	.zero		1


	//   ....[2]....
        /*0110*/ 	.word	0x000005f0
        /*0114*/ 	.word	0x000000ff
        /*0118*/ 	.word	0x00000008
        /*011c*/ 	.short	0x0100
        /*011e*/ 	.byte	0x05
	.zero		1


	//   ....[3]....
        /*0120*/ 	.word	0x00000600
        /*0124*/ 	.word	0x000000ff
        /*0128*/ 	.word	0x00000068
        /*012c*/ 	.short	0x0100
        /*012e*/ 	.byte	0x05
	.zero		1


	//   ....[4]....
        /*0130*/ 	.word	0x00000610
        /*0134*/ 	.word	0x000000ff
        /*0138*/ 	.word	0x00000010
        /*013c*/ 	.short	0x0100
        /*013e*/ 	.byte	0x05
	.zero		1


	//   ....[5]....
        /*0140*/ 	.word	0x00000620
        /*0144*/ 	.word	0x000000ff
        /*0148*/ 	.word	0x00000070
        /*014c*/ 	.short	0x0100
        /*014e*/ 	.byte	0x05
	.zero		1


	//   ....[6]....
        /*0150*/ 	.word	0x00000630
        /*0154*/ 	.word	0x000000ff
        /*0158*/ 	.word	0x00000018
        /*015c*/ 	.short	0x0100
        /*015e*/ 	.byte	0x05
	.zero		1


	//   ....[7]....
        /*0160*/ 	.word	0x00000640
        /*0164*/ 	.word	0x000000ff
        /*0168*/ 	.word	0x00000078
        /*016c*/ 	.short	0x0100
        /*016e*/ 	.byte	0x05
	.zero		1


	//   ....[8]....
        /*0170*/ 	.word	0x00000650
        /*0174*/ 	.word	0x000000ff
        /*0178*/ 	.word	0x00000020
        /*017c*/ 	.short	0x0100
        /*017e*/ 	.byte	0x05
	.zero		1


	//   ....[9]....
        /*0180*/ 	.word	0x00000660
        /*0184*/ 	.word	0x000000ff
        /*0188*/ 	.word	0x00000080
        /*018c*/ 	.short	0x0100
        /*018e*/ 	.byte	0x05
	.zero		1


	//   ....[10]....
        /*0190*/ 	.word	0x00000670
        /*0194*/ 	.word	0x000000ff
        /*0198*/ 	.word	0x00000028
        /*019c*/ 	.short	0x0100
        /*019e*/ 	.byte	0x05
	.zero		1


	//   ....[11]....
        /*01a0*/ 	.word	0x00000680
        /*01a4*/ 	.word	0x000000ff
        /*01a8*/ 	.word	0x00000088
        /*01ac*/ 	.short	0x0100
        /*01ae*/ 	.byte	0x05
	.zero		1


	//   ....[12]....
        /*01b0*/ 	.word	0x00000690
        /*01b4*/ 	.word	0x000000ff
        /*01b8*/ 	.word	0x00000030
        /*01bc*/ 	.short	0x0100
        /*01be*/ 	.byte	0x05
	.zero		1


	//   ....[13]....
        /*01c0*/ 	.word	0x000006a0
        /*01c4*/ 	.word	0x000000ff
        /*01c8*/ 	.word	0x00000090
        /*01cc*/ 	.short	0x0100
        /*01ce*/ 	.byte	0x05
	.zero		1


	//   ....[14]....
        /*01d0*/ 	.word	0x000006b0
        /*01d4*/ 	.word	0x000000ff
        /*01d8*/ 	.word	0x00000038
        /*01dc*/ 	.short	0x0100
        /*01de*/ 	.byte	0x05
	.zero		1


	//   ....[15]....
        /*01e0*/ 	.word	0x000006c0
        /*01e4*/ 	.word	0x000000ff
        /*01e8*/ 	.word	0x00000098
        /*01ec*/ 	.short	0x0100
        /*01ee*/ 	.byte	0x05
	.zero		1


	//   ....[16]....
        /*01f0*/ 	.word	0x000006d0
        /*01f4*/ 	.word	0x000000ff
        /*01f8*/ 	.word	0x00000040
        /*01fc*/ 	.short	0x0100
        /*01fe*/ 	.byte	0x05
	.zero		1


	//   ....[17]....
        /*0200*/ 	.word	0x000006e0
        /*0204*/ 	.word	0x000000ff
        /*0208*/ 	.word	0x000000a0
        /*020c*/ 	.short	0x0100
        /*020e*/ 	.byte	0x05
	.zero		1


	//   ....[18]....
        /*0210*/ 	.word	0x000006f0
        /*0214*/ 	.word	0x000000ff
        /*0218*/ 	.word	0x00000048
        /*021c*/ 	.short	0x0100
        /*021e*/ 	.byte	0x05
	.zero		1


	//   ....[19]....
        /*0220*/ 	.word	0x00000700
        /*0224*/ 	.word	0x000000ff
        /*0228*/ 	.word	0x000000a8
        /*022c*/ 	.short	0x0100
        /*022e*/ 	.byte	0x05
	.zero		1


	//   ....[20]....
        /*0230*/ 	.word	0x00000710
        /*0234*/ 	.word	0x000000ff
        /*0238*/ 	.word	0x00000050
        /*023c*/ 	.short	0x0100
        /*023e*/ 	.byte	0x05
	.zero		1


	//   ....[21]....
        /*0240*/ 	.word	0x00000720
        /*0244*/ 	.word	0x000000ff
        /*0248*/ 	.word	0x000000b0
        /*024c*/ 	.short	0x0100
        /*024e*/ 	.byte	0x05
	.zero		1


	//   ....[22]....
        /*0250*/ 	.word	0x00000730
        /*0254*/ 	.word	0x000000ff
        /*0258*/ 	.word	0x00000058
        /*025c*/ 	.short	0x0100
        /*025e*/ 	.byte	0x05
	.zero		1


	//   ....[23]....
        /*0260*/ 	.word	0x00000740
        /*0264*/ 	.word	0x000000ff
        /*0268*/ 	.word	0x000000b8
        /*026c*/ 	.short	0x0100
        /*026e*/ 	.byte	0x05
	.zero		1


	//   ....[24]....
        /*0270*/ 	.word	0x00000880
        /*0274*/ 	.word	0x000000ff
        /*0278*/ 	.word	0x000000c0
        /*027c*/ 	.short	0x0100
        /*027e*/ 	.byte	0x07
	.zero		1


	//   ....[25]....
        /*0280*/ 	.word	0x00000890
        /*0284*/ 	.word	0x000000ff
        /*0288*/ 	.word	0x000000d8
        /*028c*/ 	.short	0x0100
        /*028e*/ 	.byte	0x07
	.zero		1


	//   ....[26]....
        /*0290*/ 	.word	0x000008a0
        /*0294*/ 	.word	0x000000ff
        /*0298*/ 	.word	0x000000c8
        /*029c*/ 	.short	0x0100
        /*029e*/ 	.byte	0x07
	.zero		1


	//   ....[27]....
        /*02a0*/ 	.word	0x000008b0
        /*02a4*/ 	.word	0x000000ff
        /*02a8*/ 	.word	0x000000e0
        /*02ac*/ 	.short	0x0100
        /*02ae*/ 	.byte	0x07
	.zero		1


	//   ....[28]....
        /*02b0*/ 	.word	0x000008c0
        /*02b4*/ 	.word	0x000000ff
        /*02b8*/ 	.word	0x000000d0
        /*02bc*/ 	.short	0x0100
        /*02be*/ 	.byte	0x07
	.zero		1


	//   ....[29]....
        /*02c0*/ 	.word	0x000008d0
        /*02c4*/ 	.word	0x000000ff
        /*02c8*/ 	.word	0x000000e8
        /*02cc*/ 	.short	0x0100
        /*02ce*/ 	.byte	0x07
	.zero		1


	//   ....[30]....
        /*02d0*/ 	.word	0x000009c0
        /*02d4*/ 	.word	0x000000ff
        /*02d8*/ 	.word	0x000000f0
        /*02dc*/ 	.short	0x0100
        /*02de*/ 	.byte	0x05
	.zero		1


	//   ....[31]....
        /*02e0*/ 	.word	0x000009d0
        /*02e4*/ 	.word	0x000000ff
        /*02e8*/ 	.word	0x000000f8
        /*02ec*/ 	.short	0x0100
        /*02ee*/ 	.byte	0x05
	.zero		1


	//   ....[32]....
        /*02f0*/ 	.word	0x00000b10
        /*02f4*/ 	.word	0x000000ff
        /*02f8*/ 	.word	0x00000100
        /*02fc*/ 	.short	0x0100
        /*02fe*/ 	.byte	0x05
	.zero		1


	//   ....[33]....
        /*0300*/ 	.word	0x00000b20
        /*0304*/ 	.word	0x000000ff
        /*0308*/ 	.word	0x00000110
        /*030c*/ 	.short	0x0100
        /*030e*/ 	.byte	0x05
	.zero		1


	//   ....[34]....
        /*0310*/ 	.word	0x00000b30
        /*0314*/ 	.word	0x000000ff
        /*0318*/ 	.word	0x00000108
        /*031c*/ 	.short	0x0100
        /*031e*/ 	.byte	0x05
	.zero		1


	//   ....[35]....
        /*0320*/ 	.word	0x00000b40
        /*0324*/ 	.word	0x000000ff
        /*0328*/ 	.word	0x00000118
        /*032c*/ 	.short	0x0100
        /*032e*/ 	.byte	0x05
	.zero		1


	//   ....[36]....
        /*0330*/ 	.word	0x00000c70
        /*0334*/ 	.word	0x000000ff
        /*0338*/ 	.word	0x00000120
        /*033c*/ 	.short	0x0100
        /*033e*/ 	.byte	0x07
	.zero		1


	//   ....[37]....
        /*0340*/ 	.word	0x00000c80
        /*0344*/ 	.word	0x000000ff
        /*0348*/ 	.word	0x00000140
        /*034c*/ 	.short	0x0100
        /*034e*/ 	.byte	0x07
	.zero		1


	//   ....[38]....
        /*0350*/ 	.word	0x00000c90
        /*0354*/ 	.word	0x000000ff
        /*0358*/ 	.word	0x00000128
        /*035c*/ 	.short	0x0100
        /*035e*/ 	.byte	0x07
	.zero		1


	//   ....[39]....
        /*0360*/ 	.word	0x00000ca0
        /*0364*/ 	.word	0x000000ff
        /*0368*/ 	.word	0x00000148
        /*036c*/ 	.short	0x0100
        /*036e*/ 	.byte	0x07
	.zero		1


	//   ....[40]....
        /*0370*/ 	.word	0x00000cb0
        /*0374*/ 	.word	0x000000ff
        /*0378*/ 	.word	0x00000130
        /*037c*/ 	.short	0x0100
        /*037e*/ 	.byte	0x07
	.zero		1


	//   ....[41]....
        /*0380*/ 	.word	0x00000cc0
        /*0384*/ 	.word	0x000000ff
        /*0388*/ 	.word	0x00000150
        /*038c*/ 	.short	0x0100
        /*038e*/ 	.byte	0x07
	.zero		1


	//   ....[42]....
        /*0390*/ 	.word	0x00000cd0
        /*0394*/ 	.word	0x000000ff
        /*0398*/ 	.word	0x00000138
        /*039c*/ 	.short	0x0100
        /*039e*/ 	.byte	0x07
	.zero		1


	//   ....[43]....
        /*03a0*/ 	.word	0x00000ce0
        /*03a4*/ 	.word	0x000000ff
        /*03a8*/ 	.word	0x00000158
        /*03ac*/ 	.short	0x0100
        /*03ae*/ 	.byte	0x07
	.zero		1


	//   ....[44]....
        /*03b0*/ 	.word	0x00000dd0
        /*03b4*/ 	.word	0x000000ff
        /*03b8*/ 	.word	0x00000160
        /*03bc*/ 	.short	0x0100
        /*03be*/ 	.byte	0x05
	.zero		1


	//   ....[45]....
        /*03c0*/ 	.word	0x00000de0
        /*03c4*/ 	.word	0x000000ff
        /*03c8*/ 	.word	0x00000170
        /*03cc*/ 	.short	0x0100
        /*03ce*/ 	.byte	0x05
	.zero		1


	//   ....[46]....
        /*03d0*/ 	.word	0x00000df0
        /*03d4*/ 	.word	0x000000ff
        /*03d8*/ 	.word	0x00000168
        /*03dc*/ 	.short	0x0100
        /*03de*/ 	.byte	0x05
	.zero		1


	//   ....[47]....
        /*03e0*/ 	.word	0x00000e00
        /*03e4*/ 	.word	0x000000ff
        /*03e8*/ 	.word	0x00000178
        /*03ec*/ 	.short	0x0100
        /*03ee*/ 	.byte	0x05
	.zero		1


	//   ....[48]....
        /*03f0*/ 	.word	0x000016d0
        /*03f4*/ 	.word	0x00000002
        /*03f8*/ 	.word	0x00000170
        /*03fc*/ 	.short	0x010a
        /*03fe*/ 	.byte	0xff
	.zero		1


	//   ....[49]....
        /*0400*/ 	.word	0x00001700
        /*0404*/ 	.word	0x00000002
        /*0408*/ 	.word	0x00000160
        /*040c*/ 	.short	0x0101
        /*040e*/ 	.byte	0xff
	.zero		1


	//   ....[50]....
        /*0410*/ 	.word	0x000017d0
        /*0414*/ 	.word	0x000000ff
        /*0418*/ 	.word	0x00000060
        /*041c*/ 	.short	0x010a
        /*041e*/ 	.byte	0x08
	.zero		1


	//   ....[51]....
        /*0420*/ 	.word	0x00001880
        /*0424*/ 	.word	0x000000ff
        /*0428*/ 	.word	0x00000060
        /*042c*/ 	.short	0x010a
        /*042e*/ 	.byte	0x21
	.zero		1


	//   ....[52]....
        /*0430*/ 	.word	0x000019e0
        /*0434*/ 	.word	0x000000ff
        /*0438*/ 	.word	0x00000060
        /*043c*/ 	.short	0x010a
        /*043e*/ 	.byte	0x08
	.zero		1


	//   ....[53]....
        /*0440*/ 	.word	0x00001b20
        /*0444*/ 	.word	0x000000ff
        /*0448*/ 	.word	0x000000f8
        /*044c*/ 	.short	0x0101
        /*044e*/ 	.byte	0x04
	.zero		1


	//   ....[54]....
        /*0450*/ 	.word	0x00001b40
        /*0454*/ 	.word	0x000000ff
        /*0458*/ 	.word	0x00000060
        /*045c*/ 	.short	0x010a
        /*045e*/ 	.byte	0x08
	.zero		1


	//   ....[55]....
        /*0460*/ 	.word	0x00001bd0
        /*0464*/ 	.word	0x000000ff
        /*0468*/ 	.word	0x00000060
        /*046c*/ 	.short	0x010a
        /*046e*/ 	.byte	0x19
	.zero		1


	//   ....[56]....
        /*0470*/ 	.word	0x00001d30
        /*0474*/ 	.word	0x000000ff
        /*0478*/ 	.word	0x00000060
        /*047c*/ 	.short	0x010a
        /*047e*/ 	.byte	0x08
	.zero		1


	//   ....[57]....
        /*0480*/ 	.word	0x00001ea0
        /*0484*/ 	.word	0x00000002
        /*0488*/ 	.word	0x00000100
        /*048c*/ 	.short	0x010a
        /*048e*/ 	.byte	0xff
	.zero		1


	//   ....[58]....
        /*0490*/ 	.word	0x00001f60
        /*0494*/ 	.word	0x00000002
        /*0498*/ 	.word	0x00000000
        /*049c*/ 	.short	0x0101
        /*049e*/ 	.byte	0xff
	.zero		1


	//   ....[59]....
        /*04a0*/ 	.word	0x000024c0
        /*04a4*/ 	.word	0x000000ff
        /*04a8*/ 	.word	0x00000000
        /*04ac*/ 	.short	0x010a
        /*04ae*/ 	.byte	0x05
	.zero		1


	//   ....[60]....
        /*04b0*/ 	.word	0x00002550
        /*04b4*/ 	.word	0x000000ff
        /*04b8*/ 	.word	0x00000000
        /*04bc*/ 	.short	0x010a
        /*04be*/ 	.byte	0x05
	.zero		1


	//   ....[61]....
        /*04c0*/ 	.word	0x000025e0
        /*04c4*/ 	.word	0x000000ff
        /*04c8*/ 	.word	0x00000000
        /*04cc*/ 	.short	0x010a
        /*04ce*/ 	.byte	0x05
	.zero		1


	//   ....[62]....
        /*04d0*/ 	.word	0x00002670
        /*04d4*/ 	.word	0x000000ff
        /*04d8*/ 	.word	0x00000000
        /*04dc*/ 	.short	0x010a
        /*04de*/ 	.byte	0x05
	.zero		1


	//   ....[63]....
        /*04e0*/ 	.word	0x00002700
        /*04e4*/ 	.word	0x000000ff
        /*04e8*/ 	.word	0x00000000
        /*04ec*/ 	.short	0x010a
        /*04ee*/ 	.byte	0x05
	.zero		1


	//   ....[64]....
        /*04f0*/ 	.word	0x00002790
        /*04f4*/ 	.word	0x000000ff
        /*04f8*/ 	.word	0x00000000
        /*04fc*/ 	.short	0x010a
        /*04fe*/ 	.byte	0x05
	.zero		1


	//   ....[65]....
        /*0500*/ 	.word	0x00002820
        /*0504*/ 	.word	0x000000ff
        /*0508*/ 	.word	0x00000000
        /*050c*/ 	.short	0x010a
        /*050e*/ 	.byte	0x05
	.zero		1


	//   ....[66]....
        /*0510*/ 	.word	0x000028b0
        /*0514*/ 	.word	0x000000ff
        /*0518*/ 	.word	0x00000000
        /*051c*/ 	.short	0x010a
        /*051e*/ 	.byte	0x05
	.zero		1


	//   ....[67]....
        /*0520*/ 	.word	0x00002940
        /*0524*/ 	.word	0x000000ff
        /*0528*/ 	.word	0x00000000
        /*052c*/ 	.short	0x010a
        /*052e*/ 	.byte	0x05
	.zero		1


	//   ....[68]....
        /*0530*/ 	.word	0x000029d0
        /*0534*/ 	.word	0x000000ff
        /*0538*/ 	.word	0x00000000
        /*053c*/ 	.short	0x010a
        /*053e*/ 	.byte	0x05
	.zero		1


	//   ....[69]....
        /*0540*/ 	.word	0x00002a60
        /*0544*/ 	.word	0x000000ff
        /*0548*/ 	.word	0x00000000
        /*054c*/ 	.short	0x010a
        /*054e*/ 	.byte	0x05
	.zero		1


	//   ....[70]....
        /*0550*/ 	.word	0x00002b00
        /*0554*/ 	.word	0x00000000
        /*0558*/ 	.word	0x00000000
        /*055c*/ 	.short	0x010a
        /*055e*/ 	.byte	0xff
	.zero		1


	//   ....[71]....
        /*0560*/ 	.word	0x00002c20
        /*0564*/ 	.word	0x00000000
        /*0568*/ 	.word	0x00000160
        /*056c*/ 	.short	0x010a
        /*056e*/ 	.byte	0xff
	.zero		1


	//   ....[72]....
        /*0570*/ 	.word	0x00002c90
        /*0574*/ 	.word	0x00000000
        /*0578*/ 	.word	0x00000000
        /*057c*/ 	.short	0x0101
        /*057e*/ 	.byte	0xff
	.zero		1


	//   ....[73]....
        /*0580*/ 	.word	0x00002cb0
        /*0584*/ 	.word	0x000000ff
        /*0588*/ 	.word	0x00000110
        /*058c*/ 	.short	0x010a
        /*058e*/ 	.byte	0x05
	.zero		1


	//   ....[74]....
        /*0590*/ 	.word	0x00002dd0
        /*0594*/ 	.word	0x00000000
        /*0598*/ 	.word	0x00000100
        /*059c*/ 	.short	0x010a
        /*059e*/ 	.byte	0xff
	.zero		1


	//   ....[75]....
        /*05a0*/ 	.word	0x00002ed0
        /*05a4*/ 	.word	0x00000000
        /*05a8*/ 	.word	0x00000000
        /*05ac*/ 	.short	0x0101
        /*05ae*/ 	.byte	0xff
	.zero		1


	//   ....[76]....
        /*05b0*/ 	.word	0x00002f60
        /*05b4*/ 	.word	0x000000ff
        /*05b8*/ 	.word	0x00000110
        /*05bc*/ 	.short	0x0106
        /*05be*/ 	.byte	0x05
	.zero		1


	//   ....[77]....
        /*05c0*/ 	.word	0x00002f80
        /*05c4*/ 	.word	0x000000ff
        /*05c8*/ 	.word	0x00000110
        /*05cc*/ 	.short	0x010a
        /*05ce*/ 	.byte	0x05
	.zero		1


	//   ....[78]....
        /*05d0*/ 	.word	0x00003010
        /*05d4*/ 	.word	0x000000ff
        /*05d8*/ 	.word	0x00000110
        /*05dc*/ 	.short	0x0106
        /*05de*/ 	.byte	0x04
	.zero		1


	//   ....[79]....
        /*05e0*/ 	.word	0x00003050
        /*05e4*/ 	.word	0x00000000
        /*05e8*/ 	.word	0x00000110
        /*05ec*/ 	.short	0x010a
        /*05ee*/ 	.byte	0xff
	.zero		1


	//   ....[80]....
        /*05f0*/ 	.word	0x00003590
        /*05f4*/ 	.word	0x00000000
        /*05f8*/ 	.word	0x00000100
        /*05fc*/ 	.short	0x010a
        /*05fe*/ 	.byte	0xff
	.zero		1


	//   ....[81]....
        /*0600*/ 	.word	0x00003690
        /*0604*/ 	.word	0x00000003
        /*0608*/ 	.word	0x00000000
        /*060c*/ 	.short	0x0101
        /*060e*/ 	.byte	0xff
	.zero		1


	//   ....[82]....
        /*0610*/ 	.word	0x000036a0
        /*0614*/ 	.word	0x000000ff
        /*0618*/ 	.word	0x00000000
        /*061c*/ 	.short	0x010a
        /*061e*/ 	.byte	0x06
	.zero		1


	//   ....[83]....
        /*0620*/ 	.word	0x00003720
        /*0624*/ 	.word	0x000000ff
        /*0628*/ 	.word	0x00000140
        /*062c*/ 	.short	0x010a
        /*062e*/ 	.byte	0x07
	.zero		1


	//   ....[84]....
        /*0630*/ 	.word	0x00003800
        /*0634*/ 	.word	0x000000ff
        /*0638*/ 	.word	0x00000000
        /*063c*/ 	.short	0x010a
        /*063e*/ 	.byte	0x06
	.zero		1


	//   ....[85]....
        /*0640*/ 	.word	0x00003930
        /*0644*/ 	.word	0x000000ff
        /*0648*/ 	.word	0x00000000
        /*064c*/ 	.short	0x010a
        /*064e*/ 	.byte	0x1a
	.zero		1


	//   ....[86]....
        /*0650*/ 	.word	0x00003bd0
        /*0654*/ 	.word	0x000000ff
        /*0658*/ 	.word	0x00000000
        /*065c*/ 	.short	0x010a
        /*065e*/ 	.byte	0x06
	.zero		1


	//   ....[87]....
        /*0660*/ 	.word	0x00003c60
        /*0664*/ 	.word	0x000000ff
        /*0668*/ 	.word	0x00000000
        /*066c*/ 	.short	0x010a
        /*066e*/ 	.byte	0x06
	.zero		1


	//   ....[88]....
        /*0670*/ 	.word	0x00003cf0
        /*0674*/ 	.word	0x000000ff
        /*0678*/ 	.word	0x00000000
        /*067c*/ 	.short	0x010a
        /*067e*/ 	.byte	0x06
	.zero		1


	//   ....[89]....
        /*0680*/ 	.word	0x00003d80
        /*0684*/ 	.word	0x000000ff
        /*0688*/ 	.word	0x00000000
        /*068c*/ 	.short	0x010a
        /*068e*/ 	.byte	0x07
	.zero		1


	//   ....[90]....
        /*0690*/ 	.word	0x000041b0
        /*0694*/ 	.word	0x00000000
        /*0698*/ 	.word	0x00000100
        /*069c*/ 	.short	0x010a
        /*069e*/ 	.byte	0xff
	.zero		1


	//   ....[91]....
        /*06a0*/ 	.word	0x00004270
        /*06a4*/ 	.word	0x00000000
        /*06a8*/ 	.word	0x00000000
        /*06ac*/ 	.short	0x0101
        /*06ae*/ 	.byte	0xff
	.zero		1


	//   ....[92]....
        /*06b0*/ 	.word	0x00004590
        /*06b4*/ 	.word	0x000000ff
        /*06b8*/ 	.word	0x000000f8
        /*06bc*/ 	.short	0x010a
        /*06be*/ 	.byte	0x07
	.zero		1


	//   ....[93]....
        /*06c0*/ 	.word	0x000047b0
        /*06c4*/ 	.word	0x000000ff
        /*06c8*/ 	.word	0x000000d8
        /*06cc*/ 	.short	0x010a
        /*06ce*/ 	.byte	0x0f
	.zero		1


	//   ....[94]....
        /*06d0*/ 	.word	0x000049b0
        /*06d4*/ 	.word	0x000000ff
        /*06d8*/ 	.word	0x000000c0
        /*06dc*/ 	.short	0x010b
        /*06de*/ 	.byte	0x0f
	.zero		1


	//   ....[95]....
        /*06e0*/ 	.word	0x00004a00
        /*06e4*/ 	.word	0x000000ff
        /*06e8*/ 	.word	0x00000000
        /*06ec*/ 	.short	0x0101
        /*06ee*/ 	.byte	0x10
	.zero		1


	//   ....[96]....
        /*06f0*/ 	.word	0x00004a40
        /*06f4*/ 	.word	0x000000ff
        /*06f8*/ 	.word	0x000000d8
        /*06fc*/ 	.short	0x010a
        /*06fe*/ 	.byte	0x0d
	.zero		1


	//   ....[97]....
        /*0700*/ 	.word	0x00004c80
        /*0704*/ 	.word	0x000000ff
        /*0708*/ 	.word	0x000000c0
        /*070c*/ 	.short	0x010b
        /*070e*/ 	.byte	0x0d
	.zero		1


	//   ....[98]....
        /*0710*/ 	.word	0x00004cf0
        /*0714*/ 	.word	0x000000ff
        /*0718*/ 	.word	0x00000000
        /*071c*/ 	.short	0x0101
        /*071e*/ 	.byte	0x0f
	.zero		1


	//   ....[99]....
        /*0720*/ 	.word	0x00004d40
        /*0724*/ 	.word	0x000000ff
        /*0728*/ 	.word	0x00000000
        /*072c*/ 	.short	0x010a
        /*072e*/ 	.byte	0x04
	.zero		1


	//   ....[100]....
        /*0730*/ 	.word	0x00004dd0
        /*0734*/ 	.word	0x000000ff
        /*0738*/ 	.word	0x00000000
        /*073c*/ 	.short	0x010a
        /*073e*/ 	.byte	0x04
	.zero		1


	//   ....[101]....
        /*0740*/ 	.word	0x00004e70
        /*0744*/ 	.word	0x00000000
        /*0748*/ 	.word	0x00000000
        /*074c*/ 	.short	0x010a
        /*074e*/ 	.byte	0xff
	.zero		1


	//   ....[102]....
        /*0750*/ 	.word	0x000051f0
        /*0754*/ 	.word	0x00000000
        /*0758*/ 	.word	0x00000100
        /*075c*/ 	.short	0x010a
        /*075e*/ 	.byte	0xff
	.zero		1


	//   ....[103]....
        /*0760*/ 	.word	0x00005300
        /*0764*/ 	.word	0x00000000
        /*0768*/ 	.word	0x00000000
        /*076c*/ 	.short	0x0101
        /*076e*/ 	.byte	0xff
	.zero		1


	//   ....[104]....
        /*0770*/ 	.word	0x00005d50
        /*0774*/ 	.word	0x00000002
        /*0778*/ 	.word	0x000000c0
        /*077c*/ 	.short	0x010a
        /*077e*/ 	.byte	0xff
	.zero		1


	//   ....[105]....
        /*0780*/ 	.word	0x00005d90
        /*0784*/ 	.word	0x00000052
        /*0788*/ 	.word	0x00000120
        /*078c*/ 	.short	0x010a
        /*078e*/ 	.byte	0xff
	.zero		1


	//   ....[106]....
        /*0790*/ 	.word	0x00005e80
        /*0794*/ 	.word	0x00000002
        /*0798*/ 	.word	0x000000c0
        /*079c*/ 	.short	0x010a
        /*079e*/ 	.byte	0xff
	.zero		1


	//   ....[107]....
        /*07a0*/ 	.word	0x000060b0
        /*07a4*/ 	.word	0x00000052
        /*07a8*/ 	.word	0x00000120
        /*07ac*/ 	.short	0x010a
        /*07ae*/ 	.byte	0xff
	.zero		1


	//   ....[108]....
        /*07b0*/ 	.word	0x00006740
        /*07b4*/ 	.word	0x00000000
        /*07b8*/ 	.word	0x00000000
        /*07bc*/ 	.short	0x0101
        /*07be*/ 	.byte	0xff
	.zero		1


	//   ....[109]....
        /*07c0*/ 	.word	0x00006750
        /*07c4*/ 	.word	0x00000002
        /*07c8*/ 	.word	0x000000c0
        /*07cc*/ 	.short	0x010a
        /*07ce*/ 	.byte	0xff
	.zero		1


	//   ....[110]....
        /*07d0*/ 	.word	0x00006820
        /*07d4*/ 	.word	0x00000002
        /*07d8*/ 	.word	0x000000c0
        /*07dc*/ 	.short	0x010a
        /*07de*/ 	.byte	0xff
	.zero		1


	//   ....[111]....
        /*07e0*/ 	.word	0x00006ac0
        /*07e4*/ 	.word	0x000000ff
        /*07e8*/ 	.word	0x00000000
        /*07ec*/ 	.short	0x0101
        /*07ee*/ 	.byte	0x05
	.zero		1


	//   ....[112]....
        /*07f0*/ 	.word	0x00007000
        /*07f4*/ 	.word	0x00000000
        /*07f8*/ 	.word	0x00000000
        /*07fc*/ 	.short	0x0101
        /*07fe*/ 	.byte	0xff
	.zero		1


	//   ....[113]....
        /*0800*/ 	.word	0x00007270
        /*0804*/ 	.word	0x000000ff
        /*0808*/ 	.word	0x00000000
        /*080c*/ 	.short	0x0101
        /*080e*/ 	.byte	0x04
	.zero		1


	//   ....[114]....
        /*0810*/ 	.word	0x00007290
        /*0814*/ 	.word	0x00000002
        /*0818*/ 	.word	0x00000170
        /*081c*/ 	.short	0x010a
        /*081e*/ 	.byte	0xff
	.zero		1


	//   ....[115]....
        /*0820*/ 	.word	0x000072f0
        /*0824*/ 	.word	0x00000002
        /*0828*/ 	.word	0x00000060
        /*082c*/ 	.short	0x010a
        /*082e*/ 	.byte	0xff
	.zero		1


	//   ....[116]....
        /*0830*/ 	.word	0x00007350
        /*0834*/ 	.word	0x00000002
        /*0838*/ 	.word	0x00000060
        /*083c*/ 	.short	0x010a
        /*083e*/ 	.byte	0xff
	.zero		1


	//   ....[117]....
        /*0840*/ 	.word	0x000073a0
        /*0844*/ 	.word	0x00000002
        /*0848*/ 	.word	0x00000100
        /*084c*/ 	.short	0x010a
        /*084e*/ 	.byte	0xff
	.zero		1


	//   ....[118]....
        /*0850*/ 	.word	0x00007400
        /*0854*/ 	.word	0x00000000
        /*0858*/ 	.word	0x00000000
        /*085c*/ 	.short	0x010a
        /*085e*/ 	.byte	0xff
	.zero		1


	//   ....[119]....
        /*0860*/ 	.word	0x00007460
        /*0864*/ 	.word	0x00000000
        /*0868*/ 	.word	0x00000000
        /*086c*/ 	.short	0x010a
        /*086e*/ 	.byte	0xff
	.zero		1


	//   ....[120]....
        /*0870*/ 	.word	0x000074c0
        /*0874*/ 	.word	0x00000000
        /*0878*/ 	.word	0x00000000
        /*087c*/ 	.short	0x010a
        /*087e*/ 	.byte	0xff
	.zero		1


	//   ....[121]....
        /*0880*/ 	.word	0x00007520
        /*0884*/ 	.word	0x00000000
        /*0888*/ 	.word	0x00000000
        /*088c*/ 	.short	0x010a
        /*088e*/ 	.byte	0xff
	.zero		1


	//   ....[122]....
        /*0890*/ 	.word	0x00007580
        /*0894*/ 	.word	0x00000000
        /*0898*/ 	.word	0x00000000
        /*089c*/ 	.short	0x010a
        /*089e*/ 	.byte	0xff
	.zero		1


	//   ....[123]....
        /*08a0*/ 	.word	0x000075e0
        /*08a4*/ 	.word	0x00000000
        /*08a8*/ 	.word	0x00000000
        /*08ac*/ 	.short	0x010a
        /*08ae*/ 	.byte	0xff
	.zero		1


	//   ....[124]....
        /*08b0*/ 	.word	0x00007640
        /*08b4*/ 	.word	0x00000000
        /*08b8*/ 	.word	0x00000000
        /*08bc*/ 	.short	0x010a
        /*08be*/ 	.byte	0xff
	.zero		1


	//   ....[125]....
        /*08c0*/ 	.word	0x000076a0
        /*08c4*/ 	.word	0x00000000
        /*08c8*/ 	.word	0x00000000
        /*08cc*/ 	.short	0x010a
        /*08ce*/ 	.byte	0xff
	.zero		1


	//   ....[126]....
        /*08d0*/ 	.word	0x00007700
        /*08d4*/ 	.word	0x00000000
        /*08d8*/ 	.word	0x00000000
        /*08dc*/ 	.short	0x010a
        /*08de*/ 	.byte	0xff
	.zero		1


	//   ....[127]....
        /*08e0*/ 	.word	0x00007760
        /*08e4*/ 	.word	0x00000000
        /*08e8*/ 	.word	0x00000000
        /*08ec*/ 	.short	0x010a
        /*08ee*/ 	.byte	0xff
	.zero		1


	//   ....[128]....
        /*08f0*/ 	.word	0x000077c0
        /*08f4*/ 	.word	0x00000000
        /*08f8*/ 	.word	0x00000000
        /*08fc*/ 	.short	0x010a
        /*08fe*/ 	.byte	0xff
	.zero		1


	//   ....[129]....
        /*0900*/ 	.word	0x00007810
        /*0904*/ 	.word	0x00000000
        /*0908*/ 	.word	0x00000160
        /*090c*/ 	.short	0x010a
        /*090e*/ 	.byte	0xff
	.zero		1


	//   ....[130]....
        /*0910*/ 	.word	0x00007870
        /*0914*/ 	.word	0x00000000
        /*0918*/ 	.word	0x00000110
        /*091c*/ 	.short	0x010a
        /*091e*/ 	.byte	0xff
	.zero		1


	//   ....[131]....
        /*0920*/ 	.word	0x000078c0
        /*0924*/ 	.word	0x00000000
        /*0928*/ 	.word	0x00000100
        /*092c*/ 	.short	0x010a
        /*092e*/ 	.byte	0xff
	.zero		1


	//   ....[132]....
        /*0930*/ 	.word	0x00007920
        /*0934*/ 	.word	0x00000000
        /*0938*/ 	.word	0x00000110
        /*093c*/ 	.short	0x010a
        /*093e*/ 	.byte	0xff
	.zero		1


	//   ....[133]....
        /*0940*/ 	.word	0x00007970
        /*0944*/ 	.word	0x00000000
        /*0948*/ 	.word	0x00000100
        /*094c*/ 	.short	0x010a
        /*094e*/ 	.byte	0xff
	.zero		1


	//   ....[134]....
        /*0950*/ 	.word	0x000079d0
        /*0954*/ 	.word	0x00000002
        /*0958*/ 	.word	0x00000140
        /*095c*/ 	.short	0x010a
        /*095e*/ 	.byte	0xff
	.zero		1


	//   ....[135]....
        /*0960*/ 	.word	0x00007a30
        /*0964*/ 	.word	0x00000000
        /*0968*/ 	.word	0x00000000
        /*096c*/ 	.short	0x010a
        /*096e*/ 	.byte	0xff
	.zero		1


	//   ....[136]....
        /*0970*/ 	.word	0x00007a90
        /*0974*/ 	.word	0x00000000
        /*0978*/ 	.word	0x00000000
        /*097c*/ 	.short	0x010a
        /*097e*/ 	.byte	0xff
	.zero		1


	//   ....[137]....
        /*0980*/ 	.word	0x00007af0
        /*0984*/ 	.word	0x00000000
        /*0988*/ 	.word	0x00000000
        /*098c*/ 	.short	0x010a
        /*098e*/ 	.byte	0xff
	.zero		1


	//   ....[138]....
        /*0990*/ 	.word	0x00007b50
        /*0994*/ 	.word	0x00000000
        /*0998*/ 	.word	0x00000000
        /*099c*/ 	.short	0x010a
        /*099e*/ 	.byte	0xff
	.zero		1


	//   ....[139]....
        /*09a0*/ 	.word	0x00007bb0
        /*09a4*/ 	.word	0x00000000
        /*09a8*/ 	.word	0x00000000
        /*09ac*/ 	.short	0x010a
        /*09ae*/ 	.byte	0xff
	.zero		1


	//   ....[140]....
        /*09b0*/ 	.word	0x00007c00
        /*09b4*/ 	.word	0x00000000
        /*09b8*/ 	.word	0x00000100
        /*09bc*/ 	.short	0x010a
        /*09be*/ 	.byte	0xff
	.zero		1


	//   ....[141]....
        /*09c0*/ 	.word	0x00007c60
        /*09c4*/ 	.word	0x00000000
        /*09c8*/ 	.word	0x000000f8
        /*09cc*/ 	.short	0x010a
        /*09ce*/ 	.byte	0xff
	.zero		1


	//   ....[142]....
        /*09d0*/ 	.word	0x00007cc0
        /*09d4*/ 	.word	0x00000000
        /*09d8*/ 	.word	0x000000d8
        /*09dc*/ 	.short	0x010a
        /*09de*/ 	.byte	0xff
	.zero		1


	//   ....[143]....
        /*09e0*/ 	.word	0x00007d20
        /*09e4*/ 	.word	0x00000000
        /*09e8*/ 	.word	0x000000d8
        /*09ec*/ 	.short	0x010a
        /*09ee*/ 	.byte	0xff
	.zero		1


	//   ....[144]....
        /*09f0*/ 	.word	0x00007d80
        /*09f4*/ 	.word	0x00000000
        /*09f8*/ 	.word	0x00000000
        /*09fc*/ 	.short	0x010a
        /*09fe*/ 	.byte	0xff
	.zero		1


	//   ....[145]....
        /*0a00*/ 	.word	0x00007de0
        /*0a04*/ 	.word	0x00000000
        /*0a08*/ 	.word	0x00000000
        /*0a0c*/ 	.short	0x010a
        /*0a0e*/ 	.byte	0xff
	.zero		1


	//   ....[146]....
        /*0a10*/ 	.word	0x00007e30
        /*0a14*/ 	.word	0x00000000
        /*0a18*/ 	.word	0x00000100
        /*0a1c*/ 	.short	0x010a
        /*0a1e*/ 	.byte	0xff
	.zero		1


	//   ....[147]....
        /*0a20*/ 	.word	0x00007e80
        /*0a24*/ 	.word	0x00000002
        /*0a28*/ 	.word	0x000000c0
        /*0a2c*/ 	.short	0x010a
        /*0a2e*/ 	.byte	0xff
	.zero		1


	//   ....[148]....
        /*0a30*/ 	.word	0x00007ed0
        /*0a34*/ 	.word	0x00000052
        /*0a38*/ 	.word	0x00000120
        /*0a3c*/ 	.short	0x010a
        /*0a3e*/ 	.byte	0xff
	.zero		1


	//   ....[149]....
        /*0a40*/ 	.word	0x00007f20
        /*0a44*/ 	.word	0x00000002
        /*0a48*/ 	.word	0x000000c0
        /*0a4c*/ 	.short	0x010a
        /*0a4e*/ 	.byte	0xff
	.zero		1


	//----- nvinfo : EIATTR_NUM_MBARRIERS
	.align		4
.L_47:
        /*0a50*/ 	.byte	0x03, 0x38
        /*0a52*/ 	.short	0x0030


	//----- nvinfo : EIATTR_EXIT_INSTR_OFFSETS
	.align		4
        /*0a54*/ 	.byte	0x04, 0x1c
        /*0a56*/ 	.short	(.L_49 - .L_48)


	//   ....[0]....
.L_48:
        /*0a58*/ 	.word	0x00002b30


	//   ....[1]....
        /*0a5c*/ 	.word	0x00003020


	//   ....[2]....
        /*0a60*/ 	.word	0x00003080


	//   ....[3]....
        /*0a64*/ 	.word	0x00003fe0


	//   ....[4]....
        /*0a68*/ 	.word	0x00004ea0


	//   ....[5]....
        /*0a6c*/ 	.word	0x00004ee0


	//   ....[6]....
        /*0a70*/ 	.word	0x00007160


	//   ....[7]....
        /*0a74*/ 	.word	0x000071e0


	//   ....[8]....
        /*0a78*/ 	.word	0x00007210


	//   ....[9]....
        /*0a7c*/ 	.word	0x00007280


	//----- nvinfo : EIATTR_MAX_THREADS
	.align		4
.L_49:
        /*0a80*/ 	.byte	0x04, 0x05
        /*0a82*/ 	.short	(.L_51 - .L_50)
.L_50:
        /*0a84*/ 	.word	0x00000100
        /*0a88*/ 	.word	0x00000001
        /*0a8c*/ 	.word	0x00000001


	//----- nvinfo : EIATTR_CRS_STACK_SIZE
	.align		4
.L_51:
        /*0a90*/ 	.byte	0x04, 0x1e
        /*0a92*/ 	.short	(.L_53 - .L_52)
.L_52:
        /*0a94*/ 	.word	0x00000000


	//----- nvinfo : EIATTR_CBANK_PARAM_SIZE
	.align		4
.L_53:
        /*0a98*/ 	.byte	0x03, 0x19
        /*0a9a*/ 	.short	0x0800


	//----- nvinfo : EIATTR_PARAM_CBANK
	.align		4
        /*0a9c*/ 	.byte	0x04, 0x0a
        /*0a9e*/ 	.short	(.L_55 - .L_54)
	.align		4
.L_54:
        /*0aa0*/ 	.word	index@(.nv.constant0._ZN7cutlass13device_kernelINS_4gemm6kernel13GemmUniversalIN4cute5tupleIJiiiiEEENS1_10collective13CollectiveMmaINS1_35MainloopSm100TmaUmmaWarpSpecializedILi12ELi2ELi4ENS5_IJNS4_1CILi1EEESB_SB_EEEEENS5_IJNSA_ILi64EEESE_NSA_ILi32EEEEEEfNS5_IJlSB_lEEEfNS5_IJSB_llEEENS4_8TiledMMAINS4_8MMA_AtomIJNS4_17SM100_MMA_TF32_SSINS_10tfloat32_tESM_fLi64ELi64ELNS4_4UMMA5MajorE0ELSO_1ELNSN_7ScaleInE0ELSP_0EEEEEENS4_6LayoutISC_NS5_IJNSA_ILi0EEEST_ST_EEEEENS5_IJNS4_10UnderscoreESW_SW_EEEEENS4_13SM90_TMA_LOADENS4_14ComposedLayoutINS4_7SwizzleILi3ELi4ELi3EEENS4_18smem_ptr_flag_bitsILi32EEENSS_INS5_IJNSA_ILi8EEESF_EEENS5_IJSF_SB_EEEEEEEvNS4_8identityESZ_NS10_INS11_ILi2ELi5ELi2EEES14_NSS_INS5_IJSF_NSA_ILi4EEEEEENS5_IJSB_SF_EEEEEEEvS1A_EENS_8epilogue10collective18CollectiveEpilogueINS1I_23Sm100TmaWarpSpecializedILi3ELi2ELi16ELb1ELb0EEEJSG_NS5_IJNSS_ISE_SB_EENSS_ISF_SB_EEEEEfSH_fSH_NS1I_6fusion15FusionCallbacksIS1M_NS1Q_17LinearCombinationIffffLNS_15FloatRoundStyleE2EEESG_S1P_JEEENS4_5SM1004TMEM4LOAD26SM100_TMEM_LOAD_16dp128b8xESZ_S19_NS4_17SM75_U32x4_LDSM_NENS4_14SM90_TMA_STOREES19_NS4_17SM90_U32x4_STSM_NENS4_39AutoVectorizingCopyWithAssumedAlignmentILi128EEEEEEvvEEEEvNT_6ParamsE)
        /*0aa4*/ 	.short	0x0380
        /*0aa6*/ 	.short	0x0800


	//----- nvinfo : EIATTR_SW_WAR
	.align		4
.L_55:
        /*0aa8*/ 	.byte	0x04, 0x36
        /*0aaa*/ 	.short	(.L_57 - .L_56)
.L_56:
        /*0aac*/ 	.word	0x00000008
.L_57:


//--------------------- .nv.callgraph             --------------------------
	.section	.nv.callgraph,"",@"SHT_CUDA_CALLGRAPH"
	.align	4
	.sectionentsize	8
	.align		4
        /*0000*/ 	.word	0x00000000
	.align		4
        /*0004*/ 	.word	0xffffffff
	.align		4
        /*0008*/ 	.word	index@(_ZN7cutlass13device_kernelINS_4gemm6kernel13GemmUniversalIN4cute5tupleIJiiiiEEENS1_10collective13CollectiveMmaINS1_35MainloopSm100TmaUmmaWarpSpecializedILi12ELi2ELi4ENS5_IJNS4_1CILi1EEESB_SB_EEEEENS5_IJNSA_ILi64EEESE_NSA_ILi32EEEEEEfNS5_IJlSB_lEEEfNS5_IJSB_llEEENS4_8TiledMMAINS4_8MMA_AtomIJNS4_17SM100_MMA_TF32_SSINS_10tfloat32_tESM_fLi64ELi64ELNS4_4UMMA5MajorE0ELSO_1ELNSN_7ScaleInE0ELSP_0EEEEEENS4_6LayoutISC_NS5_IJNSA_ILi0EEEST_ST_EEEEENS5_IJNS4_10UnderscoreESW_SW_EEEEENS4_13SM90_TMA_LOADENS4_14ComposedLayoutINS4_7SwizzleILi3ELi4ELi3EEENS4_18smem_ptr_flag_bitsILi32EEENSS_INS5_IJNSA_ILi8EEESF_EEENS5_IJSF_SB_EEEEEEEvNS4_8identityESZ_NS10_INS11_ILi2ELi5ELi2EEES14_NSS_INS5_IJSF_NSA_ILi4EEEEEENS5_IJSB_SF_EEEEEEEvS1A_EENS_8epilogue10collective18CollectiveEpilogueINS1I_23Sm100TmaWarpSpecializedILi3ELi2ELi16ELb1ELb0EEEJSG_NS5_IJNSS_ISE_SB_EENSS_ISF_SB_EEEEEfSH_fSH_NS1I_6fusion15FusionCallbacksIS1M_NS1Q_17LinearCombinationIffffLNS_15FloatRoundStyleE2EEESG_S1P_JEEENS4_5SM1004TMEM4LOAD26SM100_TMEM_LOAD_16dp128b8xESZ_S19_NS4_17SM75_U32x4_LDSM_NENS4_14SM90_TMA_STOREES19_NS4_17SM90_U32x4_STSM_NENS4_39AutoVectorizingCopyWithAssumedAlignmentILi128EEEEEEvvEEEEvNT_6ParamsE)
	.align		4
        /*000c*/ 	.word	index@(__assertfail)
	.align		4
        /*0010*/ 	.word	0x00000000
	.align		4
        /*0014*/ 	.word	0xfffffffe
	.align		4
        /*0018*/ 	.word	0x00000000
	.align		4
        /*001c*/ 	.word	0xfffffffd
	.align		4
        /*0020*/ 	.word	0x00000000
	.align		4
        /*0024*/ 	.word	0xfffffffc


//--------------------- .nv.constant4             --------------------------
	.section	.nv.constant4,"a",@progbits
	.align	8
	.align		8
.nv.constant4:
        /*0000*/ 	.dword	__assertfail
	.align		8
        /*0008*/ 	.dword	__unnamed_1
	.align		8
        /*0010*/ 	.dword	__unnamed_2
	.align		8
        /*0018*/ 	.dword	_ZN40_INTERNAL_f37d3a66_4_k_cu_d281178c_293444cuda3std3__45__cpo5beginE
	.align		8
        /*0020*/ 	.dword	_ZN40_INTERNAL_f37d3a66_4_k_cu_d281178c_293444cuda3std3__45__cpo3endE
	.align		8
        /*0028*/ 	.dword	_ZN40_INTERNAL_f37d3a66_4_k_cu_d281178c_293444cuda3std3__45__cpo6cbeginE
	.align		8
        /*0030*/ 	.dword	_ZN40_INTERNAL_f37d3a66_4_k_cu_d281178c_293444cuda3std3__45__cpo4cendE
	.align		8
        /*0038*/ 	.dword	_ZN40_INTERNAL_f37d3a66_4_k_cu_d281178c_293444cuda3std3__442_GLOBAL__N__f37d3a66_4_k_cu_d281178c_293446ignoreE
	.align		8
        /*0040*/ 	.dword	_ZN40_INTERNAL_f37d3a66_4_k_cu_d281178c_293444cuda3std3__419piecewise_constructE
	.align		8
        /*0048*/ 	.dword	_ZN40_INTERNAL_f37d3a66_4_k_cu_d281178c_293444cuda3std3__48in_placeE
	.align		8
        /*0050*/ 	.dword	_ZN40_INTERNAL_f37d3a66_4_k_cu_d281178c_293444cuda3std6ranges3__45__cpo4swapE
	.align		8
        /*0058*/ 	.dword	_ZN40_INTERNAL_f37d3a66_4_k_cu_d281178c_293444cuda3std6ranges3__45__cpo9iter_moveE
	.align		8
        /*0060*/ 	.dword	_ZN40_INTERNAL_f37d3a66_4_k_cu_d281178c_293444cute7productE
	.align		8
        /*0068*/ 	.dword	_ZN40_INTERNAL_f37d3a66_4_k_cu_d281178c_293444cute1_E
	.align		8
        /*0070*/ 	.dword	$str$25
	.align		8
        /*0078*/ 	.dword	$str$26
	.align		8
        /*0080*/ 	.dword	$str$27
	.align		8
        /*0088*/ 	.dword	$str$28


//--------------------- .text._ZN7cutlass13device_kernelINS_4gemm6kernel13GemmUniversalIN4cute5tupleIJiiiiEEENS1_10collective13CollectiveMmaINS1_35MainloopSm100TmaUmmaWarpSpecializedILi12ELi2ELi4ENS5_IJNS4_1CILi1EEESB_SB_EEEEENS5_IJNSA_ILi64EEESE_NSA_ILi32EEEEEEfNS5_IJlSB_lEEEfNS5_IJSB_llEEENS4_8TiledMMAINS4_8MMA_AtomIJNS4_17SM100_MMA_TF32_SSINS_10tfloat32_tESM_fLi64ELi64ELNS4_4UMMA5MajorE0ELSO_1ELNSN_7ScaleInE0ELSP_0EEEEEENS4_6LayoutISC_NS5_IJNSA_ILi0EEEST_ST_EEEEENS5_IJNS4_10UnderscoreESW_SW_EEEEENS4_13SM90_TMA_LOADENS4_14ComposedLayoutINS4_7SwizzleILi3ELi4ELi3EEENS4_18smem_ptr_flag_bitsILi32EEENSS_INS5_IJNSA_ILi8EEESF_EEENS5_IJSF_SB_EEEEEEEvNS4_8identityESZ_NS10_INS11_ILi2ELi5ELi2EEES14_NSS_INS5_IJSF_NSA_ILi4EEEEEENS5_IJSB_SF_EEEEEEEvS1A_EENS_8epilogue10collective18CollectiveEpilogueINS1I_23Sm100TmaWarpSpecializedILi3ELi2ELi16ELb1ELb0EEEJSG_NS5_IJNSS_ISE_SB_EENSS_ISF_SB_EEEEEfSH_fSH_NS1I_6fusion15FusionCallbacksIS1M_NS1Q_17LinearCombinationIffffLNS_15FloatRoundStyleE2EEESG_S1P_JEEENS4_5SM1004TMEM4LOAD26SM100_TMEM_LOAD_16dp128b8xESZ_S19_NS4_17SM75_U32x4_LDSM_NENS4_14SM90_TMA_STOREES19_NS4_17SM90_U32x4_STSM_NENS4_39AutoVectorizingCopyWithAssumedAlignmentILi128EEEEEEvvEEEEvNT_6ParamsE --------------------------
	.section	.text._ZN7cutlass13device_kernelINS_4gemm6kernel13GemmUniversalIN4cute5tupleIJiiiiEEENS1_10collective13CollectiveMmaINS1_35MainloopSm100TmaUmmaWarpSpecializedILi12ELi2ELi4ENS5_IJNS4_1CILi1EEESB_SB_EEEEENS5_IJNSA_ILi64EEESE_NSA_ILi32EEEEEEfNS5_IJlSB_lEEEfNS5_IJSB_llEEENS4_8TiledMMAINS4_8MMA_AtomIJNS4_17SM100_MMA_TF32_SSINS_10tfloat32_tESM_fLi64ELi64ELNS4_4UMMA5MajorE0ELSO_1ELNSN_7ScaleInE0ELSP_0EEEEEENS4_6LayoutISC_NS5_IJNSA_ILi0EEEST_ST_EEEEENS5_IJNS4_10UnderscoreESW_SW_EEEEENS4_13SM90_TMA_LOADENS4_14ComposedLayoutINS4_7SwizzleILi3ELi4ELi3EEENS4_18smem_ptr_flag_bitsILi32EEENSS_INS5_IJNSA_ILi8EEESF_EEENS5_IJSF_SB_EEEEEEEvNS4_8identityESZ_NS10_INS11_ILi2ELi5ELi2EEES14_NSS_INS5_IJSF_NSA_ILi4EEEEEENS5_IJSB_SF_EEEEEEEvS1A_EENS_8epilogue10collective18CollectiveEpilogueINS1I_23Sm100TmaWarpSpecializedILi3ELi2ELi16ELb1ELb0EEEJSG_NS5_IJNSS_ISE_SB_EENSS_ISF_SB_EEEEEfSH_fSH_NS1I_6fusion15FusionCallbacksIS1M_NS1Q_17LinearCombinationIffffLNS_15FloatRoundStyleE2EEESG_S1P_JEEENS4_5SM1004TMEM4LOAD26SM100_TMEM_LOAD_16dp128b8xESZ_S19_NS4_17SM75_U32x4_LDSM_NENS4_14SM90_TMA_STOREES19_NS4_17SM90_U32x4_STSM_NENS4_39AutoVectorizingCopyWithAssumedAlignmentILi128EEEEEEvvEEEEvNT_6ParamsE,"ax",@progbits
	.align	128
.text._ZN7cutlass13device_kernelINS_4gemm6kernel13GemmUniversalIN4cute5tupleIJiiiiEEENS1_10collective13CollectiveMmaINS1_35MainloopSm100TmaUmmaWarpSpecializedILi12ELi2ELi4ENS5_IJNS4_1CILi1EEESB_SB_EEEEENS5_IJNSA_ILi64EEESE_NSA_ILi32EEEEEEfNS5_IJlSB_lEEEfNS5_IJSB_llEEENS4_8TiledMMAINS4_8MMA_AtomIJNS4_17SM100_MMA_TF32_SSINS_10tfloat32_tESM_fLi64ELi64ELNS4_4UMMA5MajorE0ELSO_1ELNSN_7ScaleInE0ELSP_0EEEEEENS4_6LayoutISC_NS5_IJNSA_ILi0EEEST_ST_EEEEENS5_IJNS4_10UnderscoreESW_SW_EEEEENS4_13SM90_TMA_LOADENS4_14ComposedLayoutINS4_7SwizzleILi3ELi4ELi3EEENS4_18smem_ptr_flag_bitsILi32EEENSS_INS5_IJNSA_ILi8EEESF_EEENS5_IJSF_SB_EEEEEEEvNS4_8identityESZ_NS10_INS11_ILi2ELi5ELi2EEES14_NSS_INS5_IJSF_NSA_ILi4EEEEEENS5_IJSB_SF_EEEEEEEvS1A_EENS_8epilogue10collective18CollectiveEpilogueINS1I_23Sm100TmaWarpSpecializedILi3ELi2ELi16ELb1ELb0EEEJSG_NS5_IJNSS_ISE_SB_EENSS_ISF_SB_EEEEEfSH_fSH_NS1I_6fusion15FusionCallbacksIS1M_NS1Q_17LinearCombinationIffffLNS_15FloatRoundStyleE2EEESG_S1P_JEEENS4_5SM1004TMEM4LOAD26SM100_TMEM_LOAD_16dp128b8xESZ_S19_NS4_17SM75_U32x4_LDSM_NENS4_14SM90_TMA_STOREES19_NS4_17SM90_U32x4_STSM_NENS4_39AutoVectorizingCopyWithAssumedAlignmentILi128EEEEEEvvEEEEvNT_6ParamsE:
        .type           _ZN7cutlass13device_kernelINS_4gemm6kernel13GemmUniversalIN4cute5tupleIJiiiiEEENS1_10collective13CollectiveMmaINS1_35MainloopSm100TmaUmmaWarpSpecializedILi12ELi2ELi4ENS5_IJNS4_1CILi1EEESB_SB_EEEEENS5_IJNSA_ILi64EEESE_NSA_ILi32EEEEEEfNS5_IJlSB_lEEEfNS5_IJSB_llEEENS4_8TiledMMAINS4_8MMA_AtomIJNS4_17SM100_MMA_TF32_SSINS_10tfloat32_tESM_fLi64ELi64ELNS4_4UMMA5MajorE0ELSO_1ELNSN_7ScaleInE0ELSP_0EEEEEENS4_6LayoutISC_NS5_IJNSA_ILi0EEEST_ST_EEEEENS5_IJNS4_10UnderscoreESW_SW_EEEEENS4_13SM90_TMA_LOADENS4_14ComposedLayoutINS4_7SwizzleILi3ELi4ELi3EEENS4_18smem_ptr_flag_bitsILi32EEENSS_INS5_IJNSA_ILi8EEESF_EEENS5_IJSF_SB_EEEEEEEvNS4_8identityESZ_NS10_INS11_ILi2ELi5ELi2EEES14_NSS_INS5_IJSF_NSA_ILi4EEEEEENS5_IJSB_SF_EEEEEEEvS1A_EENS_8epilogue10collective18CollectiveEpilogueINS1I_23Sm100TmaWarpSpecializedILi3ELi2ELi16ELb1ELb0EEEJSG_NS5_IJNSS_ISE_SB_EENSS_ISF_SB_EEEEEfSH_fSH_NS1I_6fusion15FusionCallbacksIS1M_NS1Q_17LinearCombinationIffffLNS_15FloatRoundStyleE2EEESG_S1P_JEEENS4_5SM1004TMEM4LOAD26SM100_TMEM_LOAD_16dp128b8xESZ_S19_NS4_17SM75_U32x4_LDSM_NENS4_14SM90_TMA_STOREES19_NS4_17SM90_U32x4_STSM_NENS4_39AutoVectorizingCopyWithAssumedAlignmentILi128EEEEEEvvEEEEvNT_6ParamsE,@function
        .size           _ZN7cutlass13device_kernelINS_4gemm6kernel13GemmUniversalIN4cute5tupleIJiiiiEEENS1_10collective13CollectiveMmaINS1_35MainloopSm100TmaUmmaWarpSpecializedILi12ELi2ELi4ENS5_IJNS4_1CILi1EEESB_SB_EEEEENS5_IJNSA_ILi64EEESE_NSA_ILi32EEEEEEfNS5_IJlSB_lEEEfNS5_IJSB_llEEENS4_8TiledMMAINS4_8MMA_AtomIJNS4_17SM100_MMA_TF32_SSINS_10tfloat32_tESM_fLi64ELi64ELNS4_4UMMA5MajorE0ELSO_1ELNSN_7ScaleInE0ELSP_0EEEEEENS4_6LayoutISC_NS5_IJNSA_ILi0EEEST_ST_EEEEENS5_IJNS4_10UnderscoreESW_SW_EEEEENS4_13SM90_TMA_LOADENS4_14ComposedLayoutINS4_7SwizzleILi3ELi4ELi3EEENS4_18smem_ptr_flag_bitsILi32EEENSS_INS5_IJNSA_ILi8EEESF_EEENS5_IJSF_SB_EEEEEEEvNS4_8identityESZ_NS10_INS11_ILi2ELi5ELi2EEES14_NSS_INS5_IJSF_NSA_ILi4EEEEEENS5_IJSB_SF_EEEEEEEvS1A_EENS_8epilogue10collective18CollectiveEpilogueINS1I_23Sm100TmaWarpSpecializedILi3ELi2ELi16ELb1ELb0EEEJSG_NS5_IJNSS_ISE_SB_EENSS_ISF_SB_EEEEEfSH_fSH_NS1I_6fusion15FusionCallbacksIS1M_NS1Q_17LinearCombinationIffffLNS_15FloatRoundStyleE2EEESG_S1P_JEEENS4_5SM1004TMEM4LOAD26SM100_TMEM_LOAD_16dp128b8xESZ_S19_NS4_17SM75_U32x4_LDSM_NENS4_14SM90_TMA_STOREES19_NS4_17SM90_U32x4_STSM_NENS4_39AutoVectorizingCopyWithAssumedAlignmentILi128EEEEEEvvEEEEvNT_6ParamsE,(.L_x_179 - _ZN7cutlass13device_kernelINS_4gemm6kernel13GemmUniversalIN4cute5tupleIJiiiiEEENS1_10collective13CollectiveMmaINS1_35MainloopSm100TmaUmmaWarpSpecializedILi12ELi2ELi4ENS5_IJNS4_1CILi1EEESB_SB_EEEEENS5_IJNSA_ILi64EEESE_NSA_ILi32EEEEEEfNS5_IJlSB_lEEEfNS5_IJSB_llEEENS4_8TiledMMAINS4_8MMA_AtomIJNS4_17SM100_MMA_TF32_SSINS_10tfloat32_tESM_fLi64ELi64ELNS4_4UMMA5MajorE0ELSO_1ELNSN_7ScaleInE0ELSP_0EEEEEENS4_6LayoutISC_NS5_IJNSA_ILi0EEEST_ST_EEEEENS5_IJNS4_10UnderscoreESW_SW_EEEEENS4_13SM90_TMA_LOADENS4_14ComposedLayoutINS4_7SwizzleILi3ELi4ELi3EEENS4_18smem_ptr_flag_bitsILi32EEENSS_INS5_IJNSA_ILi8EEESF_EEENS5_IJSF_SB_EEEEEEEvNS4_8identityESZ_NS10_INS11_ILi2ELi5ELi2EEES14_NSS_INS5_IJSF_NSA_ILi4EEEEEENS5_IJSB_SF_EEEEEEEvS1A_EENS_8epilogue10collective18CollectiveEpilogueINS1I_23Sm100TmaWarpSpecializedILi3ELi2ELi16ELb1ELb0EEEJSG_NS5_IJNSS_ISE_SB_EENSS_ISF_SB_EEEEEfSH_fSH_NS1I_6fusion15FusionCallbacksIS1M_NS1Q_17LinearCombinationIffffLNS_15FloatRoundStyleE2EEESG_S1P_JEEENS4_5SM1004TMEM4LOAD26SM100_TMEM_LOAD_16dp128b8xESZ_S19_NS4_17SM75_U32x4_LDSM_NENS4_14SM90_TMA_STOREES19_NS4_17SM90_U32x4_STSM_NENS4_39AutoVectorizingCopyWithAssumedAlignmentILi128EEEEEEvvEEEEvNT_6ParamsE)
        .other          _ZN7cutlass13device_kernelINS_4gemm6kernel13GemmUniversalIN4cute5tupleIJiiiiEEENS1_10collective13CollectiveMmaINS1_35MainloopSm100TmaUmmaWarpSpecializedILi12ELi2ELi4ENS5_IJNS4_1CILi1EEESB_SB_EEEEENS5_IJNSA_ILi64EEESE_NSA_ILi32EEEEEEfNS5_IJlSB_lEEEfNS5_IJSB_llEEENS4_8TiledMMAINS4_8MMA_AtomIJNS4_17SM100_MMA_TF32_SSINS_10tfloat32_tESM_fLi64ELi64ELNS4_4UMMA5MajorE0ELSO_1ELNSN_7ScaleInE0ELSP_0EEEEEENS4_6LayoutISC_NS5_IJNSA_ILi0EEEST_ST_EEEEENS5_IJNS4_10UnderscoreESW_SW_EEEEENS4_13SM90_TMA_LOADENS4_14ComposedLayoutINS4_7SwizzleILi3ELi4ELi3EEENS4_18smem_ptr_flag_bitsILi32EEENSS_INS5_IJNSA_ILi8EEESF_EEENS5_IJSF_SB_EEEEEEEvNS4_8identityESZ_NS10_INS11_ILi2ELi5ELi2EEES14_NSS_INS5_IJSF_NSA_ILi4EEEEEENS5_IJSB_SF_EEEEEEEvS1A_EENS_8epilogue10collective18CollectiveEpilogueINS1I_23Sm100TmaWarpSpecializedILi3ELi2ELi16ELb1ELb0EEEJSG_NS5_IJNSS_ISE_SB_EENSS_ISF_SB_EEEEEfSH_fSH_NS1I_6fusion15FusionCallbacksIS1M_NS1Q_17LinearCombinationIffffLNS_15FloatRoundStyleE2EEESG_S1P_JEEENS4_5SM1004TMEM4LOAD26SM100_TMEM_LOAD_16dp128b8xESZ_S19_NS4_17SM75_U32x4_LDSM_NENS4_14SM90_TMA_STOREES19_NS4_17SM90_U32x4_STSM_NENS4_39AutoVectorizingCopyWithAssumedAlignmentILi128EEEEEEvvEEEEvNT_6ParamsE,@"STO_CUDA_ENTRY STV_DEFAULT"
_ZN7cutlass13device_kernelINS_4gemm6kernel13GemmUniversalIN4cute5tupleIJiiiiEEENS1_10collective13CollectiveMmaINS1_35MainloopSm100TmaUmmaWarpSpecializedILi12ELi2ELi4ENS5_IJNS4_1CILi1EEESB_SB_EEEEENS5_IJNSA_ILi64EEESE_NSA_ILi32EEEEEEfNS5_IJlSB_lEEEfNS5_IJSB_llEEENS4_8TiledMMAINS4_8MMA_AtomIJNS4_17SM100_MMA_TF32_SSINS_10tfloat32_tESM_fLi64ELi64ELNS4_4UMMA5MajorE0ELSO_1ELNSN_7ScaleInE0ELSP_0EEEEEENS4_6LayoutISC_NS5_IJNSA_ILi0EEEST_ST_EEEEENS5_IJNS4_10UnderscoreESW_SW_EEEEENS4_13SM90_TMA_LOADENS4_14ComposedLayoutINS4_7SwizzleILi3ELi4ELi3EEENS4_18smem_ptr_flag_bitsILi32EEENSS_INS5_IJNSA_ILi8EEESF_EEENS5_IJSF_SB_EEEEEEEvNS4_8identityESZ_NS10_INS11_ILi2ELi5ELi2EEES14_NSS_INS5_IJSF_NSA_ILi4EEEEEENS5_IJSB_SF_EEEEEEEvS1A_EENS_8epilogue10collective18CollectiveEpilogueINS1I_23Sm100TmaWarpSpecializedILi3ELi2ELi16ELb1ELb0EEEJSG_NS5_IJNSS_ISE_SB_EENSS_ISF_SB_EEEEEfSH_fSH_NS1I_6fusion15FusionCallbacksIS1M_NS1Q_17LinearCombinationIffffLNS_15FloatRoundStyleE2EEESG_S1P_JEEENS4_5SM1004TMEM4LOAD26SM100_TMEM_LOAD_16dp128b8xESZ_S19_NS4_17SM75_U32x4_LDSM_NENS4_14SM90_TMA_STOREES19_NS4_17SM90_U32x4_STSM_NENS4_39AutoVectorizingCopyWithAssumedAlignmentILi128EEEEEEvvEEEEvNT_6ParamsE:
[----:B------:R-:W1:Y:S01]  /*0000*/  LDC R1, c[0x0][0x37c] ;  /* 0x0000df00ff017b82 */ /* 0x000e620000000800 */
[----:B------:R-:W2:Y:S01]  /*0010*/  S2R R75, SR_TID.X ;  /* 0x00000000004b7919 */ /* 0x000ea20000002100 */
[----:B------:R-:W3:Y:S01]  /*0020*/  LDCU.64 UR4, c[0x0][0x890] ;  /* 0x00011200ff0477ac */ /* 0x000ee20008000a00 */
[----:B------:R-:W-:Y:S02]  /*0030*/  PRMT R64, RZ, 0x7610, R64 ;  /* 0x00007610ff407816 */ /* 0x000fe40000000040 */
[----:B------:R-:W-:Y:S01]  /*0040*/  ELECT P5, URZ, PT ;  /* 0x0000000000ff782f */ /* 0x000fe200038a0000 */
[----:B------:R-:W4:Y:S01]  /*0050*/  LDCU.64 UR46, c[0x0][0x358] ;  /* 0x00006b00ff2e77ac */ /* 0x000f220008000a00 */
[----:B---3--:R-:W-:-:S04]  /*0060*/  UISETP.NE.U32.AND UP0, UPT, UR4, URZ, UPT ;  /* 0x000000ff0400728c */ /* 0x008fc8000bf05070 */
[----:B------:R-:W-:Y:S01]  /*0070*/  UISETP.NE.AND.EX UP0, UPT, UR5, URZ, UPT, UP0 ;  /* 0x000000ff0500728c */ /* 0x000fe2000bf05300 */
[----:B--2---:R-:W-:-:S05]  /*0080*/  SHF.R.U32.HI R69, RZ, 0x5, R75 ;  /* 0x00000005ff457819 */ /* 0x004fca000001164b */
[----:B------:R-:W2:Y:S02]  /*0090*/  SHFL.IDX PT, R0, R69, RZ, 0x1f ;  /* 0x00001fff45007589 */ /* 0x000ea400000e0000 */
[----:B--2---:R-:W-:Y:S01]  /*00a0*/  R2UR UR8, R0 ;  /* 0x00000000000872ca */ /* 0x004fe200000e0000 */
[----:B-1--4-:R-:W-:-:S14]  /*00b0*/  BRA.U UP0, `(.L_x_0) ;  /* 0x00000001002c7547 */ /* 0x012fdc000b800000 */
[----:B------:R-:W1:Y:S02]  /*00c0*/  LDCU.64 UR6, c[0x0][0x888] ;  /* 0x00011100ff0677ac */ /* 0x000e640008000a00 */
[----:B-1----:R-:W-:-:S04]  /*00d0*/  UISETP.NE.U32.AND UP0, UPT, UR6, URZ, UPT ;  /* 0x000000ff0600728c */ /* 0x002fc8000bf05070 */
[----:B------:R-:W-:-:S09]  /*00e0*/  UISETP.NE.AND.EX UP0, UPT, UR7, URZ, UPT, UP0 ;  /* 0x000000ff0700728c */ /* 0x000fd2000bf05300 */
[----:B------:R-:W-:Y:S05]  /*00f0*/  BRA.U !UP0, `(.L_x_1) ;  /* 0x0000000108107547 */ /* 0x000fea000b800000 */
[----:B------:R-:W1:Y:S02]  /*0100*/  LDC.64 R2, c[0x0][0x888] ;  /* 0x00022200ff027b82 */ /* 0x000e640000000a00 */
[----:B-1----:R1:W5:Y:S01]  /*0110*/  LDG.E R35, desc[UR46][R2.64] ;  /* 0x0000002e02237981 */ /* 0x002362000c1e1900 */
[----:B------:R-:W-:Y:S01]  /*0120*/  HFMA2 R64, -RZ, RZ, 0, 5.9604644775390625e-08 ;  /* 0x00000001ff407431 */ /* 0x000fe200000001ff */
[----:B------:R-:W-:Y:S05]  /*0130*/  BRA `(.L_x_0) ;  /* 0x00000000000c7947 */ /* 0x000fea0003800000 */
.L_x_1:
[----:B------:R-:W1:Y:S01]  /*0140*/  LDCU UR6, c[0x0][0x880] ;  /* 0x00011000ff0677ac */ /* 0x000e620008000800 */
[----:B------:R-:W-:Y:S01]  /*0150*/  HFMA2 R64, -RZ, RZ, 0, 5.9604644775390625e-08 ;  /* 0x00000001ff407431 */ /* 0x000fe200000001ff */
[----:B-1----:R-:W-:-:S07]  /*0160*/  MOV R35, UR6 ;  /* 0x0000000600237c02 */ /* 0x002fce0008000f00 */
.L_x_0:
[----:B------:R-:W2:Y:S02]  /*0170*/  LDCU.64 UR6, c[0x0][0x8b0] ;  /* 0x00011600ff0677ac */ /* 0x000ea40008000a00 */
[----:B--2---:R-:W-:-:S04]  /*0180*/  UISETP.NE.U32.AND UP0, UPT, UR6, URZ, UPT ;  /* 0x000000ff0600728c */ /* 0x004fc8000bf05070 */
[----:B------:R-:W-:-:S09]  /*0190*/  UISETP.NE.AND.EX UP0, UPT, UR7, URZ, UPT, UP0 ;  /* 0x000000ff0700728c */ /* 0x000fd2000bf05300 */
[----:B------:R-:W-:Y:S05]  /*01a0*/  BRA.U UP0, `(.L_x_2) ;  /* 0x0000000100247547 */ /* 0x000fea000b800000 */
[----:B------:R-:W2:Y:S02]  /*01b0*/  LDCU.64 UR6, c[0x0][0x8a8] ;  /* 0x00011500ff0677ac */ /* 0x000ea40008000a00 */
[----:B--2---:R-:W-:-:S04]  /*01c0*/  UISETP.NE.U32.AND UP0, UPT, UR6, URZ, UPT ;  /* 0x000000ff0600728c */ /* 0x004fc8000bf05070 */
[----:B------:R-:W-:-:S09]  /*01d0*/  UISETP.NE.AND.EX UP0, UPT, UR7, URZ, UPT, UP0 ;  /* 0x000000ff0700728c */ /* 0x000fd2000bf05300 */
[----:B------:R-:W-:Y:S05]  /*01e0*/  BRA.U !UP0, `(.L_x_3) ;  /* 0x00000001080c7547 */ /* 0x000fea000b800000 */
[----:B-1----:R-:W1:Y:S02]  /*01f0*/  LDC.64 R2, c[0x0][0x8a8] ;  /* 0x00022a00ff027b82 */ /* 0x002e640000000a00 */
[----:B-1----:R2:W5:Y:S01]  /*0200*/  LDG.E R33, desc[UR46][R2.64] ;  /* 0x0000002e02217981 */ /* 0x002562000c1e1900 */
[----:B------:R-:W-:Y:S05]  /*0210*/  BRA `(.L_x_2) ;  /* 0x0000000000087947 */ /* 0x000fea0003800000 */
.L_x_3:
[----:B------:R-:W2:Y:S02]  /*0220*/  LDCU UR6, c[0x0][0x8a0] ;  /* 0x00011400ff0677ac */ /* 0x000ea40008000800 */
[----:B--2---:R-:W-:Y:S02]  /*0230*/  MOV R33, UR6 ;  /* 0x0000000600217c02 */ /* 0x004fe40008000f00 */
.L_x_2:
[----:B------:R-:W-:Y:S01]  /*0240*/  IMAD.U32 R0, RZ, RZ, UR8 ;  /* 0x00000008ff007e24 */ /* 0x000fe2000f8e00ff */
[----:B------:R-:W-:Y:S04]  /*0250*/  BSSY.RECONVERGENT B0, `(.L_x_4) ;  /* 0x000000c000007945 */ /* 0x000fe80003800200 */
[C---:B------:R-:W-:Y:S02]  /*0260*/  ISETP.NE.OR P1, PT, R0.reuse, 0x1, !P5 ;  /* 0x000000010000780c */ /* 0x040fe40006f25670 */
[----:B------:R-:W-:-:S11]  /*0270*/  ISETP.NE.OR P0, PT, R0, 0x3, !P5 ;  /* 0x000000030000780c */ /* 0x000fd60006f05670 */
[----:B------:R-:W-:Y:S05]  /*0280*/  @P1 BRA `(.L_x_5) ;  /* 0x0000000000201947 */ /* 0x000fea0003800000 */
[----:B------:R-:W3:Y:S02]  /*0290*/  LDCU.64 UR6, c[0x0][0x348] ;  /* 0x00006900ff0677ac */ /* 0x000ee40008000a00 */
[----:B---3--:R-:W-:Y:S02]  /*02a0*/  UIADD3 UR10, UP1, UPT, UR6, 0x80, URZ ;  /* 0x00000080060a7890 */ /* 0x008fe4000ff3e0ff */
[----:B------:R-:W-:Y:S02]  /*02b0*/  UIADD3 UR6, UP0, UPT, UR6, 0x180, URZ ;  /* 0x0000018006067890 */ /* 0x000fe4000ff1e0ff */
[----:B------:R-:W-:Y:S02]  /*02c0*/  UIADD3.X UR11, UPT, UPT, URZ, UR7, URZ, UP1, !UPT ;  /* 0x00000007ff0b7290 */ /* 0x000fe40008ffe4ff */
[----:B------:R-:W-:-:S07]  /*02d0*/  UIADD3.X UR7, UPT, UPT, URZ, UR7, URZ, UP0, !UPT ;  /* 0x00000007ff077290 */ /* 0x000fce00087fe4ff */
[----:B------:R3:W-:Y:S02]  /*02e0*/  UTMACCTL.PF [UR10] ;  /* 0x000000000a0079b9 */ /* 0x0007e40008040000 */
[----:B------:R3:W-:Y:S02]  /*02f0*/  UTMACCTL.PF [UR6] ;  /* 0x00000000060079b9 */ /* 0x0007e40008040000 */
[----:B---3--:R-:W-:Y:S01]  /*0300*/  NOP ;  /* 0x0000000000007918 */ /* 0x008fe20000000000 */
.L_x_5:
[----:B------:R-:W-:Y:S05]  /*0310*/  BSYNC.RECONVERGENT B0 ;  /* 0x0000000000007941 */ /* 0x000fea0003800200 */
.L_x_4:
[----:B------:R-:W-:Y:S04]  /*0320*/  BSSY.RECONVERGENT B0, `(.L_x_6) ;  /* 0x000000a000007945 */ /* 0x000fe80003800200 */
        /* <DEDUP_REMOVED lines=9> */
.L_x_7:
[----:B------:R-:W-:Y:S05]  /*03c0*/  BSYNC.RECONVERGENT B0 ;  /* 0x0000000000007941 */ /* 0x000fea0003800200 */
.L_x_6:
[----:B------:R-:W3:Y:S01]  /*03d0*/  LDCU.64 UR6, c[0x0][0x888] ;  /* 0x00011100ff0677ac */ /* 0x000ee20008000a00 */
[----:B------:R-:W-:Y:S02]  /*03e0*/  UISETP.EQ.U32.AND UP1, UPT, UR4, URZ, UPT ;  /* 0x000000ff0400728c */ /* 0x000fe4000bf22070 */
[----:B------:R-:W-:Y:S02]  /*03f0*/  UPLOP3.LUT UP2, UPT, UPT, UPT, UPT, 0x80, 0x8 ;  /* 0x000000000008789c */ /* 0x000fe40003f4f070 */
[----:B---3--:R-:W-:-:S04]  /*0400*/  UISETP.NE.U32.AND UP0, UPT, UR6, URZ, UPT ;  /* 0x000000ff0600728c */ /* 0x008fc8000bf05070 */
[----:B------:R-:W-:-:S04]  /*0410*/  UISETP.NE.AND.EX UP0, UPT, UR7, URZ, UPT, UP0 ;  /* 0x000000ff0700728c */ /* 0x000fc8000bf05300 */
[----:B------:R-:W-:-:S04]  /*0420*/  UISETP.EQ.OR.EX UP3, UPT, UR5, URZ, !UP0, UP1 ;  /* 0x000000ff0500728c */ /* 0x000fc8000c762710 */
[----:B------:R-:W-:-:S05]  /*0430*/  UP2UR UR53, UPR, URZ, 0x8 ;  /* 0x00000008ff357883 */ /* 0x000fca0008000000 */
[----:B------:R-:W-:Y:S07]  /*0440*/  BRA.U !UP3, `(.L_x_8) ;  /* 0x000000010b207547 */ /* 0x000fee000b800000 */
[----:B------:R-:W-:Y:S01]  /*0450*/  UISETP.NE.U32.AND UP2, UPT, UR4, URZ, UPT ;  /* 0x000000ff0400728c */ /* 0x000fe2000bf45070 */
[----:B-----5:R-:W-:Y:S01]  /*0460*/  FSETP.NEU.AND P0, PT, R35, RZ, PT ;  /* 0x000000ff2300720b */ /* 0x020fe20003f0d000 */
[----:B------:R-:W-:Y:S02]  /*0470*/  USEL UR4, URZ, 0xffffffff, UP0 ;  /* 0xffffffffff047887 */ /* 0x000fe40008000000 */
[----:B------:R-:W-:-:S10]  /*0480*/  UISETP.NE.AND.EX UP2, UPT, UR5, URZ, UPT, UP2 ;  /* 0x000000ff0500728c */ /* 0x000fd4000bf45320 */
[----:B------:R-:W-:Y:S01]  /*0490*/  VOTEU.ANY UP1, P0 ;  /* 0x0000000000ff7886 */ /* 0x000fe20000020100 */
[----:B------:R-:W-:-:S04]  /*04a0*/  @!UP2 USEL UR4, URZ, 0xffffffff, UP1 ;  /* 0xffffffffff04a887 */ /* 0x000fc80008800000 */
[----:B------:R-:W-:-:S04]  /*04b0*/  ULOP3.LUT UR4, UR4, 0x1, URZ, 0xc0, !UPT ;  /* 0x0000000104047892 */ /* 0x000fc8000f8ec0ff */
[----:B------:R-:W-:-:S11]  /*04c0*/  UISETP.NE.U32.AND UP2, UPT, UR4, 0x1, UPT ;  /* 0x000000010400788c */ /* 0x000fd6000bf45070 */
.L_x_8:
[----:B-12---:R-:W1:Y:S01]  /*04d0*/  SHFL.IDX PT, R2, R69, RZ, 0x1f ;  /* 0x00001fff45027589 */ /* 0x006e6200000e0000 */
[----:B------:R-:W-:-:S04]  /*04e0*/  UISETP.NE.AND UP1, UPT, UR8, 0x2, UPT ;  /* 0x000000020800788c */ /* 0x000fc8000bf25270 */
[----:B------:R-:W-:Y:S01]  /*04f0*/  USEL UR6, URZ, 0x1, UP1 ;  /* 0x00000001ff067887 */ /* 0x000fe20008800000 */
[----:B-1----:R-:W-:-:S13]  /*0500*/  ISETP.NE.AND P0, PT, R2, RZ, PT ;  /* 0x000000ff0200720c */ /* 0x002fda0003f05270 */
[----:B------:R-:W-:Y:S05]  /*0510*/  @P0 BRA `(.L_x_9) ;  /* 0x0000000000940947 */ /* 0x000fea0003800000 */
[----:B------:R-:W-:Y:S01]  /*0520*/  ELECT P0, URZ, PT ;  /* 0x0000000000ff782f */ /* 0x000fe20003800000 */
[----:B------:R-:W-:-:S12]  /*0530*/  BSSY.RECONVERGENT B0, `(.L_x_9) ;  /* 0x0000023000007945 */ /* 0x000fd80003800200 */
[----:B------:R-:W-:Y:S05]  /*0540*/  @!P0 BRA `(.L_x_10) ;  /* 0x0000000000848947 */ /* 0x000fea0003800000 */
[----:B------:R-:W1:Y:S01]  /*0550*/  S2UR UR5, SR_CgaCtaId ;  /* 0x00000000000579c3 */ /* 0x000e620000008800 */
[----:B------:R-:W-:Y:S01]  /*0560*/  UMOV UR7, 0x400 ;  /* 0x0000040000077882 */ /* 0x000fe20000000000 */
[----:B------:R-:W-:Y:S02]  /*0570*/  UMOV UR4, 0x1 ;  /* 0x0000000100047882 */ /* 0x000fe40000000000 */
[----:B------:R-:W-:-:S04]  /*0580*/  UIADD3 UR10, UPT, UPT, -UR4, 0x100000, URZ ;  /* 0x00100000040a7890 */ /* 0x000fc8000fffe1ff */
[----:B------:R-:W-:Y:S02]  /*0590*/  USHF.L.U32 UR11, UR10, 0xb, URZ ;  /* 0x0000000b0a0b7899 */ /* 0x000fe400080006ff */
[----:B------:R-:W-:Y:S02]  /*05a0*/  USHF.L.U32 UR10, UR10, 0x1, URZ ;  /* 0x000000010a0a7899 */ /* 0x000fe400080006ff */
[----:B-1----:R-:W-:Y:S01]  /*05b0*/  ULEA UR5, UR5, UR7, 0x18 ;  /* 0x0000000705057291 */ /* 0x002fe2000f8ec0ff */
[----:B------:R-:W1:Y:S11]  /*05c0*/  FENCE.VIEW.ASYNC.S ;  /* 0x00000000000073c6 */ /* 0x000e760000000000 */
[----:B-1----:R1:W2:Y:S01]  /*05d0*/  SYNCS.EXCH.64 URZ, [UR5], UR10 ;  /* 0x0000000a05ff75b2 */ /* 0x0022a20008000100 */
[----:B------:R1:W3:Y:S01]  /*05e0*/  SYNCS.EXCH.64 URZ, [UR5+0x60], UR10 ;  /* 0x0000600a05ff75b2 */ /* 0x0002e20008000100 */
[----:B------:R1:W4:Y:S01]  /*05f0*/  SYNCS.EXCH.64 URZ, [UR5+0x8], UR10 ;  /* 0x0000080a05ff75b2 */ /* 0x0003220008000100 */
[----:B------:R1:W1:Y:S01]  /*0600*/  SYNCS.EXCH.64 URZ, [UR5+0x68], UR10 ;  /* 0x0000680a05ff75b2 */ /* 0x0002620008000100 */
        /* <DEDUP_REMOVED lines=20> */
[----:B--2---:R-:W-:Y:S01]  /*0750*/  NOP ;  /* 0x0000000000007918 */ /* 0x004fe20000000000 */
.L_x_10:
[----:B-1----:R-:W-:Y:S05]  /*0760*/  BSYNC.RECONVERGENT B0 ;  /* 0x0000000000007941 */ /* 0x002fea0003800200 */
.L_x_9:
[----:B------:R-:W1:Y:S01]  /*0770*/  SHFL.IDX PT, R2, R69, RZ, 0x1f ;  /* 0x00001fff45027589 */ /* 0x000e6200000e0000 */
[----:B------:R-:W-:Y:S01]  /*0780*/  NOP ;  /* 0x0000000000007918 */ /* 0x000fe20000000000 */
[----:B-1----:R-:W-:-:S13]  /*0790*/  ISETP.NE.AND P0, PT, R2, 0x1, PT ;  /* 0x000000010200780c */ /* 0x002fda0003f05270 */
[----:B------:R-:W-:Y:S05]  /*07a0*/  @P0 BRA `(.L_x_11) ;  /* 0x0000000000500947 */ /* 0x000fea0003800000 */
[----:B------:R-:W1:Y:S01]  /*07b0*/  S2UR UR7, SR_CgaCtaId ;  /* 0x00000000000779c3 */ /* 0x000e620000008800 */
[----:B------:R-:W-:Y:S01]  /*07c0*/  UMOV UR9, 0x400 ;  /* 0x0000040000097882 */ /* 0x000fe20000000000 */
[----:B------:R-:W-:Y:S01]  /*07d0*/  UMOV UR5, 0x20 ;  /* 0x0000002000057882 */ /* 0x000fe20000000000 */
[----:B------:R-:W-:Y:S01]  /*07e0*/  UMOV UR4, 0x80 ;  /* 0x0000008000047882 */ /* 0x000fe20000000000 */
[----:B------:R-:W-:-:S04]  /*07f0*/  UIADD3 UR10, UPT, UPT, -UR5, 0x100000, URZ ;  /* 0x00100000050a7890 */ /* 0x000fc8000fffe1ff */
[----:B------:R-:W-:Y:S02]  /*0800*/  USHF.L.U32 UR11, UR10, 0xb, URZ ;  /* 0x0000000b0a0b7899 */ /* 0x000fe400080006ff */
[----:B------:R-:W-:Y:S02]  /*0810*/  USHF.L.U32 UR10, UR10, 0x1, URZ ;  /* 0x000000010a0a7899 */ /* 0x000fe400080006ff */
[----:B------:R-:W-:-:S04]  /*0820*/  UIADD3 UR4, UPT, UPT, -UR4, 0x100000, URZ ;  /* 0x0010000004047890 */ /* 0x000fc8000fffe1ff */
[----:B------:R-:W-:Y:S02]  /*0830*/  USHF.L.U32 UR5, UR4, 0xb, URZ ;  /* 0x0000000b04057899 */ /* 0x000fe400080006ff */
[----:B------:R-:W-:Y:S01]  /*0840*/  USHF.L.U32 UR4, UR4, 0x1, URZ ;  /* 0x0000000104047899 */ /* 0x000fe200080006ff */
[----:B------:R-:W-:Y:S01]  /*0850*/  ELECT P0, URZ, PT ;  /* 0x0000000000ff782f */ /* 0x000fe20003800000 */
[----:B-1----:R-:W-:Y:S01]  /*0860*/  ULEA UR7, UR7, UR9, 0x18 ;  /* 0x0000000907077291 */ /* 0x002fe2000f8ec0ff */
[----:B------:R-:W1:Y:S11]  /*0870*/  FENCE.VIEW.ASYNC.S ;  /* 0x00000000000073c6 */ /* 0x000e760000000000 */
[----:B-1----:R1:W2:Y:S01]  /*0880*/  SYNCS.EXCH.64 URZ, [UR7+0xc0], UR10 ;  /* 0x0000c00a07ff75b2 */ /* 0x0022a20008000100 */
[----:B------:R1:W1:Y:S01]  /*0890*/  SYNCS.EXCH.64 URZ, [UR7+0xd8], UR4 ;  /* 0x0000d80407ff75b2 */ /* 0x0002620008000100 */
[----:B------:R1:W1:Y:S01]  /*08a0*/  SYNCS.EXCH.64 URZ, [UR7+0xc8], UR10 ;  /* 0x0000c80a07ff75b2 */ /* 0x0002620008000100 */
[----:B------:R1:W1:Y:S01]  /*08b0*/  SYNCS.EXCH.64 URZ, [UR7+0xe0], UR4 ;  /* 0x0000e00407ff75b2 */ /* 0x0002620008000100 */
[----:B------:R1:W1:Y:S01]  /*08c0*/  SYNCS.EXCH.64 URZ, [UR7+0xd0], UR10 ;  /* 0x0000d00a07ff75b2 */ /* 0x0002620008000100 */
[----:B------:R1:W1:Y:S01]  /*08d0*/  SYNCS.EXCH.64 URZ, [UR7+0xe8], UR4 ;  /* 0x0000e80407ff75b2 */ /* 0x0002620008000100 */
[----:B------:R-:W-:Y:S01]  /*08e0*/  NOP ;  /* 0x0000000000007918 */ /* 0x000fe20000000000 */
.L_x_11:
[----:B------:R-:W3:Y:S01]  /*08f0*/  SHFL.IDX PT, R2, R69, RZ, 0x1f ;  /* 0x00001fff45027589 */ /* 0x000ee200000e0000 */
[----:B------:R-:W-:Y:S01]  /*0900*/  NOP ;  /* 0x0000000000007918 */ /* 0x000fe20000000000 */
[----:B---3--:R-:W-:-:S13]  /*0910*/  ISETP.NE.AND P0, PT, R2, 0x3, PT ;  /* 0x000000030200780c */ /* 0x008fda0003f05270 */
[----:B------:R-:W-:Y:S05]  /*0920*/  @P0 BRA `(.L_x_12) ;  /* 0x0000000000300947 */ /* 0x000fea0003800000 */
[----:B-1----:R-:W1:Y:S01]  /*0930*/  S2UR UR5, SR_CgaCtaId ;  /* 0x00000000000579c3 */ /* 0x002e620000008800 */
[----:B------:R-:W-:Y:S01]  /*0940*/  UMOV UR7, 0x400 ;  /* 0x0000040000077882 */ /* 0x000fe20000000000 */
[----:B------:R-:W-:Y:S01]  /*0950*/  UMOV UR4, 0x20 ;  /* 0x0000002000047882 */ /* 0x000fe20000000000 */
[----:B------:R-:W-:Y:S01]  /*0960*/  ELECT P0, URZ, PT ;  /* 0x0000000000ff782f */ /* 0x000fe20003800000 */
[----:B------:R-:W-:-:S04]  /*0970*/  UIADD3 UR10, UPT, UPT, -UR4, 0x100000, URZ ;  /* 0x00100000040a7890 */ /* 0x000fc8000fffe1ff */
[----:B------:R-:W-:Y:S02]  /*0980*/  USHF.L.U32 UR11, UR10, 0xb, URZ ;  /* 0x0000000b0a0b7899 */ /* 0x000fe400080006ff */
[----:B------:R-:W-:Y:S02]  /*0990*/  USHF.L.U32 UR10, UR10, 0x1, URZ ;  /* 0x000000010a0a7899 */ /* 0x000fe400080006ff */
[----:B-1----:R-:W-:Y:S01]  /*09a0*/  ULEA UR5, UR5, UR7, 0x18 ;  /* 0x0000000705057291 */ /* 0x002fe2000f8ec0ff */
[----:B------:R-:W1:Y:S11]  /*09b0*/  FENCE.VIEW.ASYNC.S ;  /* 0x00000000000073c6 */ /* 0x000e760000000000 */
[----:B-1----:R3:W1:Y:S01]  /*09c0*/  SYNCS.EXCH.64 URZ, [UR5+0xf0], UR10 ;  /* 0x0000f00a05ff75b2 */ /* 0x0026620008000100 */
[----:B------:R3:W1:Y:S02]  /*09d0*/  SYNCS.EXCH.64 URZ, [UR5+0xf8], UR10 ;  /* 0x0000f80a05ff75b2 */ /* 0x0006640008000100 */
[----:B---3--:R-:W-:Y:S01]  /*09e0*/  NOP ;  /* 0x0000000000007918 */ /* 0x008fe20000000000 */
.L_x_12:
[----:B------:R-:W3:Y:S01]  /*09f0*/  SHFL.IDX PT, R2, R69, RZ, 0x1f ;  /* 0x00001fff45027589 */ /* 0x000ee200000e0000 */
[----:B------:R-:W-:Y:S01]  /*0a00*/  NOP ;  /* 0x0000000000007918 */ /* 0x000fe20000000000 */
[----:B---3--:R-:W-:-:S13]  /*0a10*/  ISETP.NE.AND P0, PT, R2, 0x4, PT ;  /* 0x000000040200780c */ /* 0x008fda0003f05270 */
[----:B------:R-:W-:Y:S05]  /*0a20*/  @P0 BRA `(.L_x_13) ;  /* 0x00000000004c0947 */ /* 0x000fea0003800000 */
[----:B-1----:R-:W1:Y:S01]  /*0a30*/  S2UR UR5, SR_CgaCtaId ;  /* 0x00000000000579c3 */ /* 0x002e620000008800 */
[----:B------:R-:W-:Y:S01]  /*0a40*/  UMOV UR9, 0x100 ;  /* 0x0000010000097882 */ /* 0x000fe20000000000 */
[----:B------:R-:W-:Y:S01]  /*0a50*/  UMOV UR7, 0x400 ;  /* 0x0000040000077882 */ /* 0x000fe20000000000 */
[----:B------:R-:W-:Y:S01]  /*0a60*/  USEL UR9, UR9, 0xe0, UP2 ;  /* 0x000000e009097887 */ /* 0x000fe20009000000 */
[----:B------:R-:W-:Y:S01]  /*0a70*/  UMOV UR4, 0x1 ;  /* 0x0000000100047882 */ /* 0x000fe20000000000 */
[----:B------:R-:W-:Y:S01]  /*0a80*/  ELECT P0, URZ, PT ;  /* 0x0000000000ff782f */ /* 0x000fe20003800000 */
[----:B------:R-:W-:-:S04]  /*0a90*/  UIADD3 UR10, UPT, UPT, -UR4, 0x100000, URZ ;  /* 0x00100000040a7890 */ /* 0x000fc8000fffe1ff */
[----:B------:R-:W-:Y:S02]  /*0aa0*/  USHF.L.U32 UR11, UR10, 0xb, URZ ;  /* 0x0000000b0a0b7899 */ /* 0x000fe400080006ff */
[----:B------:R-:W-:Y:S02]  /*0ab0*/  USHF.L.U32 UR10, UR10, 0x1, URZ ;  /* 0x000000010a0a7899 */ /* 0x000fe400080006ff */
[----:B------:R-:W-:-:S04]  /*0ac0*/  UIADD3 UR12, UPT, UPT, -UR9, 0x100000, URZ ;  /* 0x00100000090c7890 */ /* 0x000fc8000fffe1ff */
[----:B------:R-:W-:Y:S02]  /*0ad0*/  USHF.L.U32 UR13, UR12, 0xb, URZ ;  /* 0x0000000b0c0d7899 */ /* 0x000fe400080006ff */
[----:B------:R-:W-:Y:S02]  /*0ae0*/  USHF.L.U32 UR12, UR12, 0x1, URZ ;  /* 0x000000010c0c7899 */ /* 0x000fe400080006ff */
[----:B-1----:R-:W-:Y:S01]  /*0af0*/  ULEA UR5, UR5, UR7, 0x18 ;  /* 0x0000000705057291 */ /* 0x002fe2000f8ec0ff */
[----:B------:R-:W1:Y:S11]  /*0b00*/  FENCE.VIEW.ASYNC.S ;  /* 0x00000000000073c6 */ /* 0x000e760000000000 */
[----:B-1----:R3:W1:Y:S01]  /*0b10*/  SYNCS.EXCH.64 URZ, [UR5+0x100], UR10 ;  /* 0x0001000a05ff75b2 */ /* 0x0026620008000100 */
[----:B------:R3:W1:Y:S01]  /*0b20*/  SYNCS.EXCH.64 URZ, [UR5+0x110], UR12 ;  /* 0x0001100c05ff75b2 */ /* 0x0006620008000100 */
[----:B------:R3:W1:Y:S01]  /*0b30*/  SYNCS.EXCH.64 URZ, [UR5+0x108], UR10 ;  /* 0x0001080a05ff75b2 */ /* 0x0006620008000100 */
[----:B------:R3:W1:Y:S02]  /*0b40*/  SYNCS.EXCH.64 URZ, [UR5+0x118], UR12 ;  /* 0x0001180c05ff75b2 */ /* 0x0006640008000100 */
[----:B---3--:R-:W-:Y:S01]  /*0b50*/  NOP ;  /* 0x0000000000007918 */ /* 0x008fe20000000000 */
.L_x_13:
[----:B------:R-:W3:Y:S01]  /*0b60*/  SHFL.IDX PT, R2, R69, RZ, 0x1f ;  /* 0x00001fff45027589 */ /* 0x000ee200000e0000 */
[----:B------:R-:W-:Y:S01]  /*0b70*/  NOP ;  /* 0x0000000000007918 */ /* 0x000fe20000000000 */
[----:B---3--:R-:W-:-:S13]  /*0b80*/  ISETP.NE.AND P0, PT, R2, 0x5, PT ;  /* 0x000000050200780c */ /* 0x008fda0003f05270 */
[----:B------:R-:W-:Y:S05]  /*0b90*/  @P0 BRA `(.L_x_14) ;  /* 0x0000000000580947 */ /* 0x000fea0003800000 */
[----:B-1----:R-:W1:Y:S01]  /*0ba0*/  S2UR UR7, SR_CgaCtaId ;  /* 0x00000000000779c3 */ /* 0x002e620000008800 */
        /* <DEDUP_REMOVED lines=12> */
[----:B-1----:R3:W1:Y:S01]  /*0c70*/  SYNCS.EXCH.64 URZ, [UR7+0x120], UR10 ;  /* 0x0001200a07ff75b2 */ /* 0x0026620008000100 */
[----:B------:R3:W1:Y:S01]  /*0c80*/  SYNCS.EXCH.64 URZ, [UR7+0x140], UR4 ;  /* 0x0001400407ff75b2 */ /* 0x0006620008000100 */
[----:B------:R3:W1:Y:S01]  /*0c90*/  SYNCS.EXCH.64 URZ, [UR7+0x128], UR10 ;  /* 0x0001280a07ff75b2 */ /* 0x0006620008000100 */
[----:B------:R3:W1:Y:S01]  /*0ca0*/  SYNCS.EXCH.64 URZ, [UR7+0x148], UR4 ;  /* 0x0001480407ff75b2 */ /* 0x0006620008000100 */
[----:B------:R3:W1:Y:S01]  /*0cb0*/  SYNCS.EXCH.64 URZ, [UR7+0x130], UR10 ;  /* 0x0001300a07ff75b2 */ /* 0x0006620008000100 */
[----:B------:R3:W1:Y:S01]  /*0cc0*/  SYNCS.EXCH.64 URZ, [UR7+0x150], UR4 ;  /* 0x0001500407ff75b2 */ /* 0x0006620008000100 */
[----:B------:R3:W1:Y:S01]  /*0cd0*/  SYNCS.EXCH.64 URZ, [UR7+0x138], UR10 ;  /* 0x0001380a07ff75b2 */ /* 0x0006620008000100 */
[----:B------:R3:W1:Y:S02]  /*0ce0*/  SYNCS.EXCH.64 URZ, [UR7+0x158], UR4 ;  /* 0x0001580407ff75b2 */ /* 0x0006640008000100 */
[----:B---3--:R-:W-:Y:S01]  /*0cf0*/  NOP ;  /* 0x0000000000007918 */ /* 0x008fe20000000000 */
.L_x_14:
        /* <DEDUP_REMOVED lines=18> */
.L_x_15:
[----:B-1----:R-:W1:Y:S01]  /*0e20*/  S2UR UR5, SR_CTAID.X ;  /* 0x00000000000579c3 */ /* 0x002e620000002500 */
[----:B------:R-:W-:-:S05]  /*0e30*/  CS2R.32 R63, SR_CgaSize ;  /* 0x00000000003f7805 */ /* 0x000fca0000008a00 */
[----:B------:R-:W-:-:S05]  /*0e40*/  IMAD R63, R63, -0xa0, RZ ;  /* 0xffffff603f3f7824 */ /* 0x000fca00078e02ff */
[----:B------:R-:W-:-:S14]  /*0e50*/  R2UR UR9, R63 ;  /* 0x000000003f0972ca */ /* 0x000fdc00000e0000 */
[----:B------:R-:W3:Y:S01]  /*0e60*/  LDCU UR9, c[0x0][UR9+0x2b0] ;  /* 0x00005600090977ac */ /* 0x000ee20008000800 */
[----:B------:R-:W-:Y:S01]  /*0e70*/  NOP ;  /* 0x0000000000007918 */ /* 0x000fe20000000000 */
[----:B------:R-:W-:-:S05]  /*0e80*/  CS2R.32 R63, SR_CgaSize ;  /* 0x00000000003f7805 */ /* 0x000fca0000008a00 */
[----:B------:R-:W-:-:S05]  /*0e90*/  IMAD R63, R63, -0xa0, RZ ;  /* 0xffffff603f3f7824 */ /* 0x000fca00078e02ff */
[----:B------:R-:W-:-:S14]  /*0ea0*/  R2UR UR7, R63 ;  /* 0x000000003f0772ca */ /* 0x000fdc00000e0000 */
[----:B------:R-:W2:Y:S01]  /*0eb0*/  LDCU UR7, c[0x0][UR7+0x2b4] ;  /* 0x00005680070777ac */ /* 0x000ea20008000800 */
[----:B------:R-:W4:Y:S08]  /*0ec0*/  S2UR UR4, SR_CTAID.Y ;  /* 0x00000000000479c3 */ /* 0x000f300000002600 */
[----:B------:R-:W2:Y:S01]  /*0ed0*/  LDC R10, c[0x0][0xb24] ;  /* 0x0002c900ff0a7b82 */ /* 0x000ea20000000800 */
[----:B-1----:R-:W-:-:S02]  /*0ee0*/  I2FP.F32.U32 R63, UR5 ;  /* 0x00000005003f7c45 */ /* 0x002fc40008201000 */
[----:B------:R-:W-:-:S05]  /*0ef0*/  CS2R.32 R3, SR_CgaSize ;  /* 0x0000000000037805 */ /* 0x000fca0000008a00 */
[----:B------:R-:W-:-:S06]  /*0f00*/  IMAD R3, R3, -0xa0, RZ ;  /* 0xffffff6003037824 */ /* 0x000fcc00078e02ff */
[----:B------:R-:W1:Y:S01]  /*0f10*/  LDC R3, c[0x0][R3+0x2a0] ;  /* 0x0000a80003037b82 */ /* 0x000e620000000800 */
[----:B------:R-:W-:Y:S01]  /*0f20*/  MOV R15, UR5 ;  /* 0x00000005000f7c02 */ /* 0x000fe20008000f00 */
[----:B---3--:R-:W-:Y:S01]  /*0f30*/  FMUL R63, R63, UR9 ;  /* 0x000000093f3f7c20 */ /* 0x008fe20008400000 */
[----:B----4-:R-:W-:Y:S02]  /*0f40*/  I2FP.F32.U32 R62, UR4 ;  /* 0x00000004003e7c45 */ /* 0x010fe40008201000 */
[----:B------:R-:W-:-:S05]  /*0f50*/  CS2R.32 R2, SR_CgaSize ;  /* 0x0000000000027805 */ /* 0x000fca0000008a00 */
[----:B------:R-:W-:-:S06]  /*0f60*/  IMAD R2, R2, -0xa0, RZ ;  /* 0xffffff6002027824 */ /* 0x000fcc00078e02ff */
[----:B------:R-:W3:Y:S01]  /*0f70*/  LDC R2, c[0x0][R2+0x2a4] ;  /* 0x0000a90002027b82 */ /* 0x000ee20000000800 */
[----:B------:R-:W-:Y:S01]  /*0f80*/  MOV R14, UR4 ;  /* 0x00000004000e7c02 */ /* 0x000fe20008000f00 */
[----:B------:R-:W4:Y:S01]  /*0f90*/  F2I.U32.TRUNC.NTZ R63, R63 ;  /* 0x0000003f003f7305 */ /* 0x000f22000020f000 */
[----:B--2---:R-:W-:-:S05]  /*0fa0*/  FMUL R62, R62, UR7 ;  /* 0x000000073e3e7c20 */ /* 0x004fca0008400000 */
[----:B------:R-:W-:Y:S01]  /*0fb0*/  BAR.SYNC.DEFER_BLOCKING 0x0 ;  /* 0x0000000000007b1d */ /* 0x000fe20000010000 */
[----:B------:R-:W-:-:S05]  /*0fc0*/  ISETP.GE.AND P0, PT, R10, 0x1, PT ;  /* 0x000000010a00780c */ /* 0x000fca0003f06270 */
[----:B------:R-:W2:Y:S02]  /*0fd0*/  F2I.U32.TRUNC.NTZ R62, R62 ;  /* 0x0000003e003e7305 */ /* 0x000ea4000020f000 */
[----:B------:R-:W3:Y:S01]  /*0fe0*/  S2UR UR36, SR_CTAID.Z ;  /* 0x00000000002479c3 */ /* 0x000ee20000002700 */
[----:B----4-:R-:W-:-:S05]  /*0ff0*/  IADD3 R63, PT, PT, -R63, RZ, RZ ;  /* 0x000000ff3f3f7210 */ /* 0x010fca0007ffe1ff */
[----:B-1----:R-:W-:Y:S01]  /*1000*/  IMAD R63, R3, R63, UR5 ;  /* 0x00000005033f7e24 */ /* 0x002fe2000f8e023f */
[----:B--2---:R-:W-:-:S05]  /*1010*/  IADD3 R62, PT, PT, -R62, RZ, RZ ;  /* 0x000000ff3e3e7210 */ /* 0x004fca0007ffe1ff */
[----:B---3--:R-:W-:Y:S01]  /*1020*/  IMAD R62, R2, R62, UR4 ;  /* 0x00000004023e7e24 */ /* 0x008fe2000f8e023e */
[----:B------:R-:W-:Y:S06]  /*1030*/  @!P0 BRA `(.L_x_16) ;  /* 0x0000000000b88947 */ /* 0x000fec0003800000 */
[----:B------:R-:W1:Y:S01]  /*1040*/  LDC.64 R4, c[0x0][0xb18] ;  /* 0x0002c600ff047b82 */ /* 0x000e620000000a00 */
[----:B------:R-:W-:-:S07]  /*1050*/  ISETP.NE.AND P0, PT, R10, 0x1, PT ;  /* 0x000000010a00780c */ /* 0x000fce0003f05270 */
[----:B------:R-:W2:Y:S08]  /*1060*/  LDC R9, c[0x0][0xb0c] ;  /* 0x0002c300ff097b82 */ /* 0x000eb00000000800 */
[----:B------:R-:W3:Y:S08]  /*1070*/  LDC R12, c[0x0][0x370] ;  /* 0x0000dc00ff0c7b82 */ /* 0x000ef00000000800 */
[----:B------:R-:W4:Y:S01]  /*1080*/  LDC R11, c[0x0][0x374] ;  /* 0x0000dd00ff0b7b82 */ /* 0x000f220000000800 */
[----:B-1----:R-:W-:-:S07]  /*1090*/  ISETP.NE.AND P1, PT, R4, 0x1, PT ;  /* 0x000000010400780c */ /* 0x002fce0003f25270 */
[----:B------:R-:W3:Y:S01]  /*10a0*/  LDC.64 R6, c[0x0][0xb10] ;  /* 0x0002c400ff067b82 */ /* 0x000ee20000000a00 */
[----:B--2---:R-:W-:-:S07]  /*10b0*/  ISETP.NE.AND P2, PT, R9, 0x1, PT ;  /* 0x000000010900780c */ /* 0x004fce0003f45270 */
[----:B------:R-:W1:Y:S08]  /*10c0*/  LDC R8, c[0x0][0xb20] ;  /* 0x0002c800ff087b82 */ /* 0x000e700000000800 */
[----:B------:R-:W2:Y:S01]  /*10d0*/  LDC.64 R2, c[0x0][0xb28] ;  /* 0x0002ca00ff027b82 */ /* 0x000ea20000000a00 */
[----:B----4-:R-:W-:-:S04]  /*10e0*/  IMAD.HI.U32 R13, R11, R5, RZ ;  /* 0x000000050b0d7227 */ /* 0x010fc800078e00ff */
[----:B------:R-:W-:-:S04]  /*10f0*/  IMAD.HI.U32 R5, R14, R5, RZ ;  /* 0x000000050e057227 */ /* 0x000fc800078e00ff */
[----:B---3--:R-:W-:-:S05]  /*1100*/  IMAD.HI.U32 R16, R12, R6, RZ ;  /* 0x000000060c107227 */ /* 0x008fca00078e00ff */
[-C--:B------:R-:W-:Y:S01]  /*1110*/  @P2 SHF.R.U32.HI R12, RZ, R7.reuse, R16 ;  /* 0x00000007ff0c2219 */ /* 0x080fe20000011610 */
[----:B------:R-:W-:Y:S01]  /*1120*/  IMAD.HI.U32 R16, R15, R6, RZ ;  /* 0x000000060f107227 */ /* 0x000fe200078e00ff */
[-C--:B-1----:R-:W-:Y:S02]  /*1130*/  @P1 SHF.R.U32.HI R11, RZ, R8.reuse, R13 ;  /* 0x00000008ff0b1219 */ /* 0x082fe4000001160d */
[----:B------:R-:W-:Y:S02]  /*1140*/  SHF.R.U32.HI R5, RZ, R8, R5 ;  /* 0x00000008ff057219 */ /* 0x000fe40000011605 */
[----:B------:R-:W-:Y:S02]  /*1150*/  SHF.R.U32.HI R16, RZ, R7, R16 ;  /* 0x00000007ff107219 */ /* 0x000fe40000011610 */
[----:B------:R-:W-:Y:S01]  /*1160*/  SEL R5, R14, R5, !P1 ;  /* 0x000000050e057207 */ /* 0x000fe20004800000 */
[----:B--2---:R-:W-:Y:S01]  /*1170*/  IMAD.HI.U32 R13, R11, R2, RZ ;  /* 0x000000020b0d7227 */ /* 0x004fe200078e00ff */
[----:B------:R-:W-:-:S03]  /*1180*/  SEL R16, R15, R16, !P2 ;  /* 0x000000100f107207 */ /* 0x000fc60005000000 */
[----:B------:R-:W-:Y:S01]  /*1190*/  IMAD.HI.U32 R6, R12, R2, RZ ;  /* 0x000000020c067227 */ /* 0x000fe200078e00ff */
[----:B------:R-:W-:-:S04]  /*11a0*/  @P0 SHF.R.U32.HI R11, RZ, R3, R13 ;  /* 0x00000003ff0b0219 */ /* 0x000fc8000001160d */
[----:B------:R-:W-:Y:S01]  /*11b0*/  @P0 SHF.R.U32.HI R12, RZ, R3, R6 ;  /* 0x00000003ff0c0219 */ /* 0x000fe20000011606 */
[----:B------:R-:W-:-:S04]  /*11c0*/  IMAD R11, R11, R10, RZ ;  /* 0x0000000a0b0b7224 */ /* 0x000fc800078e02ff */
[----:B------:R-:W-:Y:S01]  /*11d0*/  IMAD R6, R12, R10, RZ ;  /* 0x0000000a0c067224 */ /* 0x000fe200078e02ff */
[----:B------:R-:W-:-:S04]  /*11e0*/  ISETP.GE.AND P1, PT, R5, R11, PT ;  /* 0x0000000b0500720c */ /* 0x000fc80003f26270 */
[----:B------:R-:W-:Y:S01]  /*11f0*/  ISETP.GE.OR P1, PT, R16, R6, P1 ;  /* 0x000000061000720c */ /* 0x000fe20000f26670 */
[----:B------:R-:W-:-:S05]  /*1200*/  IMAD.HI.U32 R6, R5, R2, RZ ;  /* 0x0000000205067227 */ /* 0x000fca00078e00ff */
[----:B------:R-:W-:-:S04]  /*1210*/  SHF.R.U32.HI R6, RZ, R3, R6 ;  /* 0x00000003ff067219 */ /* 0x000fc80000011606 */
[----:B------:R-:W-:-:S03]  /*1220*/  SEL R6, R5, R6, !P0 ;  /* 0x0000000605067207 */ /* 0x000fc60004000000 */
[----:B------:R-:W-:Y:S01]  /*1230*/  @!P1 IMAD.HI.U32 R7, R16, R2, RZ ;  /* 0x0000000210079227 */ /* 0x000fe200078e00ff */
[----:B------:R-:W-:-:S04]  /*1240*/  IADD3 R2, PT, PT, -R6, RZ, RZ ;  /* 0x000000ff06027210 */ /* 0x000fc80007ffe1ff */
[----:B------:R-:W-:Y:S01]  /*1250*/  @!P1 SHF.R.U32.HI R3, RZ, R3, R7 ;  /* 0x00000003ff039219 */ /* 0x000fe20000011607 */
[----:B------:R-:W-:Y:S01]  /*1260*/  IMAD R2, R10, R2, R5 ;  /* 0x000000020a027224 */ /* 0x000fe200078e0205 */
[----:B------:R-:W-:Y:S02]  /*1270*/  IADD3 R7, PT, PT, -R5, RZ, RZ ;  /* 0x000000ff05077210 */ /* 0x000fe40007ffe1ff */
[----:B------:R-:W-:-:S03]  /*1280*/  @!P1 SEL R3, R16, R3, !P0 ;  /* 0x0000000310039207 */ /* 0x000fc60004000000 */
[----:B------:R-:W-:Y:S02]  /*1290*/  IMAD R7, R4, R7, R14 ;  /* 0x0000000704077224 */ /* 0x000fe400078e020e */
[--C-:B------:R-:W-:Y:S02]  /*12a0*/  @!P1 IMAD.IADD R6, R6, 0x1, -R3.reuse ;  /* 0x0000000106069824 */ /* 0x100fe400078e0a03 */
[----:B------:R-:W-:Y:S01]  /*12b0*/  @!P1 IMAD R3, R2, R12, R3 ;  /* 0x0000000c02039224 */ /* 0x000fe200078e0203 */
[----:B------:R-:W-:Y:S01]  /*12c0*/  IADD3 R2, PT, PT, -R16, RZ, RZ ;  /* 0x000000ff10027210 */ /* 0x000fe20007ffe1ff */
[----:B------:R-:W-:Y:S02]  /*12d0*/  @!P1 IMAD R5, R6, R10, R16 ;  /* 0x0000000a06059224 */ /* 0x000fe400078e0210 */
[----:B------:R-:W-:Y:S02]  /*12e0*/  @!P1 IMAD.MOV.U32 R16, RZ, RZ, R3 ;  /* 0x000000ffff109224 */ /* 0x000fe400078e0003 */
[----:B------:R-:W-:-:S02]  /*12f0*/  IMAD R2, R9, R2, R15 ;  /* 0x0000000209027224 */ /* 0x000fc400078e020f */
[----:B------:R-:W-:Y:S02]  /*1300*/  IMAD R14, R5, R4, R7 ;  /* 0x00000004050e7224 */ /* 0x000fe400078e0207 */
[----:B------:R-:W-:Y:S02]  /*1310*/  IMAD R15, R16, R9, R2 ;  /* 0x00000009100f7224 */ /* 0x000fe400078e0202 */
.L_x_16:
[----:B------:R-:W1:Y:S01]  /*1320*/  LDCU UR4, c[0x0][0xb30] ;  /* 0x00016600ff0477ac */ /* 0x000e620008000800 */
[----:B------:R-:W2:Y:S08]  /*1330*/  S2UR UR37, SR_CgaCtaId ;  /* 0x00000000002579c3 */ /* 0x000eb00000008800 */
[----:B------:R-:W3:Y:S01]  /*1340*/  LDC R26, c[0x0][0xb24] ;  /* 0x0002c900ff1a7b82 */ /* 0x000ee20000000800 */
[----:B-1----:R-:W-:-:S09]  /*1350*/  UISETP.NE.AND UP1, UPT, UR4, 0x1, UPT ;  /* 0x000000010400788c */ /* 0x002fd2000bf25270 */
[----:B--2---:R-:W-:Y:S05]  /*1360*/  BRA.U UP1, `(.L_x_17) ;  /* 0x0000000101407547 */ /* 0x004fea000b800000 */
[----:B------:R-:W1:Y:S08]  /*1370*/  LDC.64 R4, c[0x0][0xb10] ;  /* 0x0002c400ff047b82 */ /* 0x000e700000000a00 */
[----:B------:R-:W2:Y:S08]  /*1380*/  LDC.64 R2, c[0x0][0xb18] ;  /* 0x0002c600ff027b82 */ /* 0x000eb00000000a00 */
[----:B------:R-:W4:Y:S08]  /*1390*/  LDC R6, c[0x0][0xb20] ;  /* 0x0002c800ff067b82 */ /* 0x000f300000000800 */
[----:B------:R-:W3:Y:S01]  /*13a0*/  LDC R7, c[0x0][0xb0c] ;  /* 0x0002c300ff077b82 */ /* 0x000ee20000000800 */
[----:B-1----:R-:W-:-:S05]  /*13b0*/  IMAD.HI.U32 R4, R15, R4, RZ ;  /* 0x000000040f047227 */ /* 0x002fca00078e00ff */
[----:B------:R-:W-:Y:S01]  /*13c0*/  SHF.R.U32.HI R4, RZ, R5, R4 ;  /* 0x00000005ff047219 */ /* 0x000fe20000011604 */
[----:B--2---:R-:W-:Y:S01]  /*13d0*/  IMAD.HI.U32 R3, R14, R3, RZ ;  /* 0x000000030e037227 */ /* 0x004fe200078e00ff */
[----:B------:R-:W-:-:S04]  /*13e0*/  ISETP.NE.AND P0, PT, R2, 0x1, PT ;  /* 0x000000010200780c */ /* 0x000fc80003f05270 */
[----:B----4-:R-:W-:-:S04]  /*13f0*/  SHF.R.U32.HI R3, RZ, R6, R3 ;  /* 0x00000006ff037219 */ /* 0x010fc80000011603 */
[----:B------:R-:W-:Y:S02]  /*1400*/  SEL R3, R14, R3, !P0 ;  /* 0x000000030e037207 */ /* 0x000fe40004000000 */
[----:B---3--:R-:W-:-:S04]  /*1410*/  ISETP.NE.AND P1, PT, R7, 0x1, PT ;  /* 0x000000010700780c */ /* 0x008fc80003f25270 */
[----:B------:R-:W-:-:S05]  /*1420*/  SEL R4, R15, R4, !P1 ;  /* 0x000000040f047207 */ /* 0x000fca0004800000 */
[----:B------:R-:W-:Y:S02]  /*1430*/  IMAD.IADD R5, R3, 0x1, -R4 ;  /* 0x0000000103057824 */ /* 0x000fe400078e0a04 */
[----:B------:R-:W-:Y:S02]  /*1440*/  IMAD.IADD R3, R4, 0x1, -R3 ;  /* 0x0000000104037824 */ /* 0x000fe400078e0a03 */
[----:B------:R-:W-:Y:S02]  /*1450*/  IMAD R15, R5, R7, R15 ;  /* 0x00000007050f7224 */ /* 0x000fe400078e020f */
[----:B------:R-:W-:-:S07]  /*1460*/  IMAD R14, R3, R2, R14 ;  /* 0x00000002030e7224 */ /* 0x000fce00078e020e */
.L_x_17:
[----:B------:R-:W-:Y:S01]  /*1470*/  BAR.SYNC.DEFER_BLOCKING 0x0 ;  /* 0x0000000000007b1d */ /* 0x000fe20000010000 */
[----:B------:R-:W-:Y:S01]  /*1480*/  UISETP.NE.AND UP1, UPT, UR8, 0x2, UPT ;  /* 0x000000020800788c */ /* 0x000fe2000bf25270 */
[----:B------:R-:W-:Y:S02]  /*1490*/  ISETP.NE.OR P5, PT, R0, 0x2, !P5 ;  /* 0x000000020000780c */ /* 0x000fe40006fa5670 */
[----:B------:R-:W-:-:S06]  /*14a0*/  LOP3.LUT R2, R75, 0x1f, RZ, 0xc0, !PT ;  /* 0x0000001f4b027812 */ /* 0x000fcc00078ec0ff */
[----:B------:R-:W-:Y:S05]  /*14b0*/  BRA.U UP1, `(.L_x_18) ;  /* 0x0000001501a47547 */ /* 0x000fea000b800000 */
[----:B------:R-:W1:Y:S01]  /*14c0*/  LDCU UR13, c[0x0][0x38c] ;  /* 0x00007180ff0d77ac */ /* 0x000e620008000800 */
[----:B------:R-:W2:Y:S01]  /*14d0*/  LDC R8, c[0x0][0x370] ;  /* 0x0000dc00ff087b82 */ /* 0x000ea20000000800 */
[----:B------:R-:W-:Y:S01]  /*14e0*/  PLOP3.LUT P1, PT, PT, PT, UP2, 0x80, 0x8 ;  /* 0x000000000008781c */ /* 0x000fe20003f2f028 */
[----:B------:R-:W-:Y:S01]  /*14f0*/  IMAD.MOV.U32 R17, RZ, RZ, 0x1 ;  /* 0x00000001ff117424 */ /* 0x000fe200078e00ff */
[----:B------:R-:W-:Y:S01]  /*1500*/  ISETP.EQ.OR P4, PT, R2, RZ, P5 ;  /* 0x000000ff0200720c */ /* 0x000fe20002f82670 */
[----:B------:R-:W-:Y:S01]  /*1510*/  IMAD.MOV.U32 R16, RZ, RZ, RZ ;  /* 0x000000ffff107224 */ /* 0x000fe200078e00ff */
[----:B------:R-:W-:Y:S02]  /*1520*/  PLOP3.LUT P1, PT, P1, PT, PT, 0x8, 0x80 ;  /* 0x000000000080781c */ /* 0x000fe40000f2e170 */
[----:B------:R-:W-:Y:S01]  /*1530*/  CS2R R12, SRZ ;  /* 0x00000000000c7805 */ /* 0x000fe2000001ff00 */
[----:B------:R-:W-:Y:S01]  /*1540*/  IMAD.MOV.U32 R11, RZ, RZ, 0x1 ;  /* 0x00000001ff0b7424 */ /* 0x000fe200078e00ff */
[----:B------:R-:W4:Y:S01]  /*1550*/  LDC R0, c[0x0][0x374] ;  /* 0x0000dd00ff007b82 */ /* 0x000f220000000800 */
[----:B------:R-:W2:Y:S01]  /*1560*/  LDCU.64 UR22, c[0x0][0x348] ;  /* 0x00006900ff1677ac */ /* 0x000ea20008000a00 */
[----:B------:R-:W-:Y:S01]  /*1570*/  UMOV UR6, URZ ;  /* 0x000000ff00067c82 */ /* 0x000fe20008000000 */
[----:B-1----:R-:W-:-:S04]  /*1580*/  UIADD3 UR5, UPT, UPT, UR13, 0x1f, URZ ;  /* 0x0000001f0d057890 */ /* 0x002fc8000fffe0ff */
[----:B------:R-:W-:-:S04]  /*1590*/  USHF.R.S32.HI UR4, URZ, 0x1f, UR5 ;  /* 0x0000001fff047899 */ /* 0x000fc80008011405 */
[----:B------:R-:W-:-:S04]  /*15a0*/  ULEA.HI UR4, UR4, UR5, URZ, 0x5 ;  /* 0x0000000504047291 */ /* 0x000fc8000f8f28ff */
[----:B------:R-:W-:Y:S02]  /*15b0*/  USHF.R.S32.HI UR15, URZ, 0x5, UR4 ;  /* 0x00000005ff0f7899 */ /* 0x000fe40008011404 */
[----:B------:R-:W-:Y:S02]  /*15c0*/  UIADD3 UR4, UPT, UPT, UR13, -0x1, URZ ;  /* 0xffffffff0d047890 */ /* 0x000fe4000fffe0ff */
[----:B------:R-:W-:Y:S02]  /*15d0*/  UISETP.LT.U32.AND UP0, UPT, UR15, 0xc, UPT ;  /* 0x0000000c0f00788c */ /* 0x000fe4000bf01070 */
[----:B------:R-:W-:Y:S02]  /*15e0*/  UISETP.GE.U32.AND UP1, UPT, UR4, -0x3f, UPT ;  /* 0xffffffc10400788c */ /* 0x000fe4000bf26070 */
[----:B------:R-:W-:Y:S02]  /*15f0*/  USEL UR14, UR15, 0xc, UP0 ;  /* 0x0000000c0f0e7887 */ /* 0x000fe40008000000 */
[----:B------:R-:W-:-:S02]  /*1600*/  UIADD3 UR13, UPT, UPT, UR13, 0x3e, URZ ;  /* 0x0000003e0d0d7890 */ /* 0x000fc4000fffe0ff */
[----:B------:R-:W-:Y:S02]  /*1610*/  UIADD3 UR5, UPT, UPT, UR14, -0x1, URZ ;  /* 0xffffffff0e057890 */ /* 0x000fe4000fffe0ff */
[----:B------:R-:W-:-:S03]  /*1620*/  UIADD3 UR7, UPT, UPT, UR15, -UR14, URZ ;  /* 0x8000000e0f077290 */ /* 0x000fc6000fffe0ff */
[----:B------:R-:W-:-:S04]  /*1630*/  @UP1 UIADD3 UR5, UPT, UPT, UR14, URZ, URZ ;  /* 0x000000ff0e051290 */ /* 0x000fc8000fffe0ff */
[----:B--2---:R-:W-:-:S12]  /*1640*/  UIADD3 UR5, UPT, UPT, UR5, 0x1, URZ ;  /* 0x0000000105057890 */ /* 0x004fd8000fffe0ff */
.L_x_36:
[----:B------:R-:W-:Y:S01]  /*1650*/  UISETP.NE.AND UP0, UPT, UR37, URZ, UPT ;  /* 0x000000ff2500728c */ /* 0x000fe2000bf05270 */
[----:B------:R-:W1:Y:S08]  /*1660*/  S2UR UR37, SR_CgaCtaId ;  /* 0x00000000002579c3 */ /* 0x000e700000008800 */
[----:B------:R-:W-:Y:S05]  /*1670*/  BRA.U UP0, `(.L_x_19) ;  /* 0x0000000100347547 */ /* 0x000fea000b800000 */
[----:B------:R-:W2:Y:S01]  /*1680*/  S2R R2, SR_CgaCtaId ;  /* 0x0000000000027919 */ /* 0x000ea20000008800 */
[----:B------:R-:W-:-:S04]  /*1690*/  MOV R3, 0x400 ;  /* 0x0000040000037802 */ /* 0x000fc80000000f00 */
[----:B--2---:R-:W-:Y:S02]  /*16a0*/  LEA R2, R2, R3, 0x18 ;  /* 0x0000000302027211 */ /* 0x004fe400078ec0ff */
[----:B------:R-:W-:-:S03]  /*16b0*/  SHF.L.U32 R3, R11, 0x1f, RZ ;  /* 0x0000001f0b037819 */ /* 0x000fc600000006ff */
[----:B------:R-:W-:-:S04]  /*16c0*/  IMAD R2, R12, 0x8, R2 ;  /* 0x000000080c027824 */ /* 0x000fc800078e0202 */
[----:B------:R-:W2:Y:S02]  /*16d0*/  SYNCS.PHASECHK.TRANS64.TRYWAIT P0, [R2+URZ+0x170], R3 ;  /* 0x00017003020075a7 */ /* 0x000ea400080011ff */
[----:B--2---:R-:W-:Y:S05]  /*16e0*/  @!P0 BRA `(.L_x_20) ;  /* 0x0000005800e88947 */ /* 0x004fea0003800000 */
.L_x_124:
[----:B------:R-:W-:Y:S01]  /*16f0*/  VIADD R12, R12, 0x1 ;  /* 0x000000010c0c7836 */ /* 0x000fe20000000000 */
[----:B------:R2:W-:Y:S04]  /*1700*/  SYNCS.ARRIVE.TRANS64.A1T0 RZ, [R2+URZ+0x160], RZ ;  /* 0x000160ff02ff79a7 */ /* 0x0005e800081000ff */
[----:B------:R-:W-:-:S04]  /*1710*/  ISETP.NE.AND P0, PT, R12, 0x2, PT ;  /* 0x000000020c00780c */ /* 0x000fc80003f05270 */
[----:B------:R-:W-:Y:S02]  /*1720*/  SEL R12, R12, RZ, P0 ;  /* 0x000000ff0c0c7207 */ /* 0x000fe40000000000 */
[----:B--2---:R-:W-:-:S04]  /*1730*/  SEL R2, RZ, 0x1, P0 ;  /* 0x00000001ff027807 */ /* 0x004fc80000000000 */
[----:B------:R-:W-:-:S07]  /*1740*/  LOP3.LUT R11, R11, R2, RZ, 0x3c, !PT ;  /* 0x000000020b0b7212 */ /* 0x000fce00078e3cff */
.L_x_19:
[----:B------:R-:W-:Y:S01]  /*1750*/  UMOV UR4, 0x400 ;  /* 0x0000040000047882 */ /* 0x000fe20000000000 */
[----:B------:R-:W-:Y:S01]  /*1760*/  SHF.L.U32 R2, R17, 0x1f, RZ ;  /* 0x0000001f11027819 */ /* 0x000fe200000006ff */
[----:B-1----:R-:W-:Y:S01]  /*1770*/  ULEA UR4, UR37, UR4, 0x18 ;  /* 0x0000000425047291 */ /* 0x002fe2000f8ec0ff */
[----:B------:R-:W-:Y:S01]  /*1780*/  R2UR UR35, R15 ;  /* 0x000000000f2372ca */ /* 0x000fe200000e0000 */
[----:B------:R-:W-:Y:S01]  /*1790*/  UISETP.GE.U32.AND UP0, UPT, UR13, 0x3f, UPT ;  /* 0x0000003f0d00788c */ /* 0x000fe2000bf06070 */
[----:B------:R-:W-:Y:S01]  /*17a0*/  R2UR UR18, R14 ;  /* 0x000000000e1272ca */ /* 0x000fe200000e0000 */
[----:B------:R-:W-:Y:S01]  /*17b0*/  ULEA UR8, UR6, UR4, 0x3 ;  /* 0x0000000406087291 */ /* 0x000fe2000f8e18ff */
[----:B------:R-:W-:-:S08]  /*17c0*/  UMOV UR21, URZ ;  /* 0x000000ff00157c82 */ /* 0x000fd00008000000 */
[----:B------:R1:W2:Y:S01]  /*17d0*/  SYNCS.PHASECHK.TRANS64.TRYWAIT P0, [UR8+0x60], R2 ;  /* 0x00006002ff0075a7 */ /* 0x0002a20008001108 */
[----:B------:R-:W-:Y:S02]  /*17e0*/  USHF.L.U32 UR35, UR35, 0x6, URZ ;  /* 0x0000000623237899 */ /* 0x000fe400080006ff */
[----:B------:R-:W-:Y:S01]  /*17f0*/  USHF.L.U32 UR18, UR18, 0x6, URZ ;  /* 0x0000000612127899 */ /* 0x000fe200080006ff */
[----:B------:R-:W-:Y:S11]  /*1800*/  BRA.U !UP0, `(.L_x_21) ;  /* 0x0000000108bc7547 */ /* 0x000ff6000b800000 */
[----:B------:R-:W-:Y:S01]  /*1810*/  UIADD3 UR10, UPT, UPT, UR18, 0x20, URZ ;  /* 0x00000020120a7890 */ /* 0x000fe2000fffe0ff */
[----:B------:R-:W-:Y:S01]  /*1820*/  UMOV UR24, URZ ;  /* 0x000000ff00187c82 */ /* 0x000fe20008000000 */
[----:B------:R-:W-:-:S10]  /*1830*/  UMOV UR25, UR6 ;  /* 0x0000000600197c82 */ /* 0x000fd40008000000 */
.L_x_26:
[----:B-1----:R-:W-:Y:S01]  /*1840*/  ULEA UR33, UR25, UR4, 0x3 ;  /* 0x0000000419217291 */ /* 0x002fe2000f8e18ff */
[----:B--2---:R-:W-:Y:S01]  /*1850*/  @!P5 MOV R3, 0x4000 ;  /* 0x000040000003d802 */ /* 0x004fe20000000f00 */
[----:B--2---:R-:W-:Y:S10]  /*1860*/  @P0 BRA `(.L_x_22) ;  /* 0x00000000000c0947 */ /* 0x004ff40003800000 */
[----:B------:R-:W-:-:S04]  /*1870*/  SHF.L.U32 R4, R17, 0x1f, RZ ;  /* 0x0000001f11047819 */ /* 0x000fc800000006ff */
[----:B------:R-:W2:Y:S02]  /*1880*/  SYNCS.PHASECHK.TRANS64.TRYWAIT P0, [UR33+0x60], R4 ;  /* 0x00006004ff0075a7 */ /* 0x000ea40008001121 */
[----:B--2---:R-:W-:Y:S05]  /*1890*/  @!P0 BRA `(.L_x_23) ;  /* 0x0000005800908947 */ /* 0x004fea0003800000 */
.L_x_22:
[----:B------:R2:W-:Y:S01]  /*18a0*/  @!P5 SYNCS.ARRIVE.TRANS64 RZ, [UR33], R3 ;  /* 0x00000003ffffd9a7 */ /* 0x0005e20008000021 */
[----:B------:R-:W-:Y:S04]  /*18b0*/  BSSY.RECONVERGENT B0, `(.L_x_24) ;  /* 0x0000003000007945 */ /* 0x000fe80003800200 */
[----:B------:R-:W-:Y:S05]  /*18c0*/  @P4 BRA `(.L_x_25) ;  /* 0x0000000000044947 */ /* 0x000fea0003800000 */
[----:B------:R-:W-:Y:S05]  /*18d0*/  BPT.TRAP 0x1 ;  /* 0x000000040000795c */ /* 0x000fea0000300000 */
.L_x_25:
[----:B------:R-:W-:Y:S05]  /*18e0*/  BSYNC.RECONVERGENT B0 ;  /* 0x0000000000007941 */ /* 0x000fea0003800200 */
.L_x_24:
[----:B------:R-:W-:Y:S02]  /*18f0*/  UIADD3 UR6, UPT, UPT, UR25, 0x1, URZ ;  /* 0x0000000119067890 */ /* 0x000fe4000fffe0ff */
[----:B------:R-:W-:Y:S02]  /*1900*/  UIADD3 UR30, UP1, UPT, UR22, 0x80, URZ ;  /* 0x00000080161e7890 */ /* 0x000fe4000ff3e0ff */
[----:B------:R-:W-:Y:S02]  /*1910*/  UISETP.NE.AND UP0, UPT, UR6, 0xc, UPT ;  /* 0x0000000c0600788c */ /* 0x000fe4000bf05270 */
[----:B------:R-:W-:Y:S02]  /*1920*/  USHF.L.U32 UR34, UR24, 0x5, URZ ;  /* 0x0000000518227899 */ /* 0x000fe400080006ff */
[----:B------:R-:W-:Y:S02]  /*1930*/  USEL UR9, URZ, 0x1, UP0 ;  /* 0x00000001ff097887 */ /* 0x000fe40008000000 */
[----:B------:R-:W-:-:S02]  /*1940*/  USEL UR6, UR6, URZ, UP0 ;  /* 0x000000ff06067287 */ /* 0x000fc40008000000 */
[----:B------:R-:W-:Y:S02]  /*1950*/  UIADD3 UR28, UP0, UPT, UR22, 0x180, URZ ;  /* 0x00000180161c7890 */ /* 0x000fe4000ff1e0ff */
[----:B------:R-:W-:Y:S01]  /*1960*/  ULEA UR8, UR6, UR4, 0x3 ;  /* 0x0000000406087291 */ /* 0x000fe2000f8e18ff */
[----:B------:R-:W-:Y:S01]  /*1970*/  LOP3.LUT R17, R17, UR9, RZ, 0x3c, !PT ;  /* 0x0000000911117c12 */ /* 0x000fe2000f8e3cff */
[----:B------:R-:W-:Y:S02]  /*1980*/  UIADD3.X UR31, UPT, UPT, URZ, UR23, URZ, UP1, !UPT ;  /* 0x00000017ff1f7290 */ /* 0x000fe40008ffe4ff */
[----:B------:R-:W-:Y:S01]  /*1990*/  UIADD3.X UR29, UPT, UPT, URZ, UR23, URZ, UP0, !UPT ;  /* 0x00000017ff1d7290 */ /* 0x000fe200087fe4ff */
[----:B-1----:R-:W-:Y:S01]  /*19a0*/  SHF.L.U32 R2, R17, 0x1f, RZ ;  /* 0x0000001f11027819 */ /* 0x002fe200000006ff */
[----:B------:R-:W-:Y:S01]  /*19b0*/  UMOV UR26, 0x0 ;  /* 0x00000000001a7882 */ /* 0x000fe20000000000 */
[----:B------:R-:W-:Y:S01]  /*19c0*/  UMOV UR27, 0x10000000 ;  /* 0x10000000001b7882 */ /* 0x000fe20000000000 */
[----:B------:R-:W-:Y:S01]  /*19d0*/  UMOV UR17, UR33 ;  /* 0x0000002100117c82 */ /* 0x000fe20008000000 */
[----:B------:R1:W1:Y:S01]  /*19e0*/  SYNCS.PHASECHK.TRANS64.TRYWAIT P0, [UR8+0x60], R2 ;  /* 0x00006002ff0075a7 */ /* 0x0002620008001108 */
[----:B------:R-:W-:Y:S01]  /*19f0*/  ULEA UR8, UR25, UR4, 0xd ;  /* 0x0000000419087291 */ /* 0x000fe2000f8e68ff */
[----:B------:R-:W-:Y:S01]  /*1a00*/  UMOV UR20, UR36 ;  /* 0x0000002400147c82 */ /* 0x000fe20008000000 */
[----:B------:R-:W-:-:S02]  /*1a10*/  UMOV UR19, UR34 ;  /* 0x0000002200137c82 */ /* 0x000fc40008000000 */
[----:B------:R-:W-:Y:S02]  /*1a20*/  UIADD3 UR32, UPT, UPT, UR8, 0x6800, URZ ;  /* 0x0000680008207890 */ /* 0x000fe4000fffe0ff */
[----:B------:R-:W-:Y:S02]  /*1a30*/  UIADD3 UR16, UPT, UPT, UR8, 0x1e800, URZ ;  /* 0x0001e80008107890 */ /* 0x000fe4000fffe0ff */
[----:B------:R-:W-:Y:S01]  /*1a40*/  UIADD3 UR8, UPT, UPT, UR8, 0x1f800, URZ ;  /* 0x0001f80008087890 */ /* 0x000fe2000fffe0ff */
[----:B------:R-:W-:Y:S01]  /*1a50*/  UMOV UR12, UR36 ;  /* 0x00000024000c7c82 */ /* 0x000fe20008000000 */
[----:B------:R-:W-:Y:S01]  /*1a60*/  UMOV UR9, UR33 ;  /* 0x0000002100097c82 */ /* 0x000fe20008000000 */
[----:B------:R-:W-:Y:S02]  /*1a70*/  UMOV UR11, UR34 ;  /* 0x00000022000b7c82 */ /* 0x000fe40008000000 */
[----:B------:R1:W-:Y:S01]  /*1a80*/  UTMALDG.3D [UR32], [UR30], desc[UR26] ;  /* 0x00001a201e0075b4 */ /* 0x0003e20008011000 */
[----:B------:R-:W-:Y:S01]  /*1a90*/  UIADD3 UR24, UPT, UPT, UR24, 0x1, URZ ;  /* 0x0000000118187890 */ /* 0x000fe2000fffe0ff */
[----:B------:R-:W-:Y:S01]  /*1aa0*/  UMOV UR21, UR5 ;  /* 0x0000000500157c82 */ /* 0x000fe20008000000 */
[----:B------:R-:W-:-:S02]  /*1ab0*/  UMOV UR25, UR6 ;  /* 0x0000000600197c82 */ /* 0x000fc40008000000 */
[----:B------:R-:W-:Y:S01]  /*1ac0*/  UISETP.NE.AND UP0, UPT, UR24, UR5, UPT ;  /* 0x000000051800728c */ /* 0x000fe2000bf05270 */
[----:B------:R1:W-:Y:S01]  /*1ad0*/  UTMALDG.3D [UR16], [UR28], desc[UR26] ;  /* 0x00001a101c0075b4 */ /* 0x0003e20008011000 */
[----:B------:R1:W-:Y:S07]  /*1ae0*/  UTMALDG.3D [UR8], [UR28], desc[UR26] ;  /* 0x00001a081c0075b4 */ /* 0x0003ee0008011000 */
[----:B------:R-:W-:Y:S05]  /*1af0*/  BRA.U UP0, `(.L_x_26) ;  /* 0xfffffffd00507547 */ /* 0x000fea000b83ffff */
.L_x_21:
[----:B-1----:R-:W-:Y:S01]  /*1b00*/  ULEA UR8, UR6, UR4, 0x3 ;  /* 0x0000000406087291 */ /* 0x002fe2000f8e18ff */
[----:B------:R-:W-:Y:S01]  /*1b10*/  SHF.L.U32 R2, R17, 0x1f, RZ ;  /* 0x0000001f11027819 */ /* 0x000fe200000006ff */
[----:B------:R-:W-:Y:S01]  /*1b20*/  @!P1 SYNCS.ARRIVE.TRANS64.A1T0 RZ, [UR4+0xf8], RZ ;  /* 0x0000f8ffffff99a7 */ /* 0x000fe20008100004 */
[----:B------:R-:W-:-:S06]  /*1b30*/  UISETP.GT.AND UP0, UPT, UR15, UR14, UPT ;  /* 0x0000000e0f00728c */ /* 0x000fcc000bf04270 */
[----:B--2---:R1:W2:Y:S03]  /*1b40*/  SYNCS.PHASECHK.TRANS64.TRYWAIT P0, [UR8+0x60], R2 ;  /* 0x00006002ff0075a7 */ /* 0x0042a60008001108 */
[----:B------:R-:W-:Y:S05]  /*1b50*/  BRA.U !UP0, `(.L_x_27) ;  /* 0x0000000108c07547 */ /* 0x000fea000b800000 */
[----:B------:R-:W-:Y:S02]  /*1b60*/  UIADD3 UR29, UPT, UPT, UR7, UR21, URZ ;  /* 0x00000015071d7290 */ /* 0x000fe4000fffe0ff */
[----:B------:R-:W-:Y:S01]  /*1b70*/  UIADD3 UR10, UPT, UPT, UR18, 0x20, URZ ;  /* 0x00000020120a7890 */ /* 0x000fe2000fffe0ff */
[----:B------:R-:W-:-:S11]  /*1b80*/  UMOV UR34, UR6 ;  /* 0x0000000600227c82 */ /* 0x000fd60008000000 */
.L_x_32:
[----:B-1----:R-:W-:Y:S01]  /*1b90*/  ULEA UR25, UR34, UR4, 0x3 ;  /* 0x0000000422197291 */ /* 0x002fe2000f8e18ff */
[----:B--2---:R-:W-:Y:S01]  /*1ba0*/  @!P5 MOV R3, 0x4000 ;  /* 0x000040000003d802 */ /* 0x004fe20000000f00 */
[----:B--2---:R-:W-:Y:S10]  /*1bb0*/  @P0 BRA `(.L_x_28) ;  /* 0x00000000000c0947 */ /* 0x004ff40003800000 */
[----:B------:R-:W-:-:S04]  /*1bc0*/  SHF.L.U32 R4, R17, 0x1f, RZ ;  /* 0x0000001f11047819 */ /* 0x000fc800000006ff */
[----:B------:R-:W2:Y:S02]  /*1bd0*/  SYNCS.PHASECHK.TRANS64.TRYWAIT P0, [UR25+0x60], R4 ;  /* 0x00006004ff0075a7 */ /* 0x000ea40008001119 */
[----:B--2---:R-:W-:Y:S05]  /*1be0*/  @!P0 BRA `(.L_x_29) ;  /* 0x0000005400d48947 */ /* 0x004fea0003800000 */
.L_x_28:
[----:B------:R2:W-:Y:S01]  /*1bf0*/  @!P5 SYNCS.ARRIVE.TRANS64 RZ, [UR25], R3 ;  /* 0x00000003ffffd9a7 */ /* 0x0005e20008000019 */
[----:B------:R-:W-:Y:S04]  /*1c00*/  BSSY.RECONVERGENT B0, `(.L_x_30) ;  /* 0x0000003000007945 */ /* 0x000fe80003800200 */
[----:B------:R-:W-:Y:S05]  /*1c10*/  @P4 BRA `(.L_x_31) ;  /* 0x0000000000044947 */ /* 0x000fea0003800000 */
[----:B------:R-:W-:Y:S05]  /*1c20*/  BPT.TRAP 0x1 ;  /* 0x000000040000795c */ /* 0x000fea0000300000 */
.L_x_31:
[----:B------:R-:W-:Y:S05]  /*1c30*/  BSYNC.RECONVERGENT B0 ;  /* 0x0000000000007941 */ /* 0x000fea0003800200 */
.L_x_30:
        /* <DEDUP_REMOVED lines=24> */
[----:B------:R-:W-:Y:S01]  /*1dc0*/  UMOV UR12, UR36 ;  /* 0x00000024000c7c82 */ /* 0x000fe20008000000 */
[----:B------:R-:W-:Y:S01]  /*1dd0*/  UMOV UR9, UR25 ;  /* 0x0000001900097c82 */ /* 0x000fe20008000000 */
[----:B------:R1:W-:Y:S01]  /*1de0*/  UTMALDG.3D [UR24], [UR38], desc[UR30] ;  /* 0x00001e18260075b4 */ /* 0x0003e20008011000 */
[----:B------:R-:W-:Y:S01]  /*1df0*/  UMOV UR11, UR26 ;  /* 0x0000001a000b7c82 */ /* 0x000fe20008000000 */
[----:B------:R-:W-:Y:S01]  /*1e00*/  UIADD3 UR21, UPT, UPT, UR21, 0x1, URZ ;  /* 0x0000000115157890 */ /* 0x000fe2000fffe0ff */
[----:B------:R-:W-:-:S03]  /*1e10*/  UMOV UR34, UR6 ;  /* 0x0000000600227c82 */ /* 0x000fc60008000000 */
[----:B------:R-:W-:Y:S01]  /*1e20*/  UISETP.NE.AND UP0, UPT, UR21, UR29, UPT ;  /* 0x0000001d1500728c */ /* 0x000fe2000bf05270 */
[----:B------:R1:W-:Y:S01]  /*1e30*/  UTMALDG.3D [UR16], [UR32], desc[UR30] ;  /* 0x00001e10200075b4 */ /* 0x0003e20008011000 */
[----:B------:R1:W-:Y:S07]  /*1e40*/  UTMALDG.3D [UR8], [UR32], desc[UR30] ;  /* 0x00001e08200075b4 */ /* 0x0003ee0008011000 */
[----:B------:R-:W-:Y:S05]  /*1e50*/  BRA.U UP0, `(.L_x_32) ;  /* 0xfffffffd004c7547 */ /* 0x000fea000b83ffff */
.L_x_27:
[C---:B-1----:R-:W-:Y:S01]  /*1e60*/  LEA R2, R16.reuse, UR4, 0x3 ;  /* 0x0000000410027c11 */ /* 0x042fe2000f8e18ff */
[----:B------:R-:W-:Y:S01]  /*1e70*/  NOP ;  /* 0x0000000000007918 */ /* 0x000fe20000000000 */
[----:B--2---:R-:W-:Y:S02]  /*1e80*/  SHF.L.U32 R3, R13, 0x1f, RZ ;  /* 0x0000001f0d037819 */ /* 0x004fe400000006ff */
[----:B------:R-:W-:Y:S02]  /*1e90*/  LEA R4, R16, UR4, 0x4 ;  /* 0x0000000410047c11 */ /* 0x000fe4000f8e20ff */
[----:B------:R-:W1:Y:S02]  /*1ea0*/  SYNCS.PHASECHK.TRANS64.TRYWAIT P0, [R2+URZ+0x100], R3 ;  /* 0x00010003020075a7 */ /* 0x000e6400080011ff */
[----:B-1----:R-:W-:Y:S05]  /*1eb0*/  @!P0 BRA `(.L_x_33) ;  /* 0x0000005400388947 */ /* 0x002fea0003800000 */
.L_x_127:
[----:B------:R-:W2:Y:S01]  /*1ec0*/  LDS.128 R4, [R4+0x190] ;  /* 0x0001900004047984 */ /* 0x000ea20000000c00 */
[----:B---3--:R-:W-:Y:S01]  /*1ed0*/  ISETP.GE.AND P0, PT, R26, 0x1, PT ;  /* 0x000000011a00780c */ /* 0x008fe20003f06270 */
[----:B-1----:R-:W-:Y:S01]  /*1ee0*/  VIADD R2, R2, 0x110 ;  /* 0x0000011002027836 */ /* 0x002fe20000000000 */
[----:B------:R-:W-:Y:S01]  /*1ef0*/  @!PT LDS RZ, [RZ] ;  /* 0x00000000fffff984 */ /* 0x000fe20000000800 */
[----:B------:R-:W-:Y:S01]  /*1f00*/  @!PT LDS RZ, [RZ] ;  /* 0x00000000fffff984 */ /* 0x000fe20000000800 */
[----:B------:R-:W-:Y:S01]  /*1f10*/  @!PT LDS RZ, [RZ] ;  /* 0x00000000fffff984 */ /* 0x000fe20000000800 */
[----:B------:R-:W-:Y:S01]  /*1f20*/  @!PT LDS RZ, [RZ] ;  /* 0x00000000fffff984 */ /* 0x000fe20000000800 */
[----:B------:R1:W-:Y:S06]  /*1f30*/  MEMBAR.ALL.CTA ;  /* 0x0000000000007992 */ /* 0x0003ec0000008000 */
[----:B-1----:R-:W1:Y:S01]  /*1f40*/  FENCE.VIEW.ASYNC.S ;  /* 0x00000000000073c6 */ /* 0x002e620000000000 */
[----:B------:R-:W-:-:S04]  /*1f50*/  PRMT R2, RZ, 0x654, R2 ;  /* 0x00000654ff027816 */ /* 0x000fc80000000002 */
[----:B-1----:R1:W-:Y:S01]  /*1f60*/  SYNCS.ARRIVE.TRANS64.RED.A1T0 RZ, [R2+URZ], RZ ;  /* 0x000000ff02ff79a7 */ /* 0x0023e200081004ff */
[----:B--2---:R-:W-:-:S13]  /*1f70*/  LOP3.LUT P2, RZ, R6, 0x1, RZ, 0xc0, !PT ;  /* 0x0000000106ff7812 */ /* 0x004fda000784c0ff */
[----:B------:R-:W-:Y:S01]  /*1f80*/  @P2 SHF.R.U32.HI R3, RZ, 0x10, R5 ;  /* 0x00000010ff032819 */ /* 0x000fe20000011605 */
[----:B------:R-:W-:Y:S01]  /*1f90*/  VOTEU.ANY UP0, P2 ;  /* 0x0000000000ff7886 */ /* 0x000fe20001000100 */
[----:B------:R-:W-:Y:S02]  /*1fa0*/  @P2 MOV R10, R4 ;  /* 0x00000004000a2202 */ /* 0x000fe40000000f00 */
[----:B------:R-:W-:Y:S02]  /*1fb0*/  @P2 R2UR.BROADCAST UR8, R3 ;  /* 0x00000000030822ca */ /* 0x000fe400008e0000 */
[----:B------:R-:W-:-:S11]  /*1fc0*/  @P2 LOP3.LUT R9, R5, 0xffff, RZ, 0xc0, !PT ;  /* 0x0000ffff05092812 */ /* 0x000fd600078ec0ff */
[----:B------:R-:W-:Y:S01]  /*1fd0*/  @UP0 UMOV UR36, UR8 ;  /* 0x0000000800240c82 */ /* 0x000fe20008000000 */
[----:B-1----:R-:W-:Y:S05]  /*1fe0*/  @!P0 BRA `(.L_x_34) ;  /* 0x0000000000b88947 */ /* 0x002fea0003800000 */
[----:B------:R-:W4:Y:S01]  /*1ff0*/  LDC.64 R4, c[0x0][0xb18] ;  /* 0x0002c600ff047b82 */ /* 0x000f220000000a00 */
[----:B------:R-:W-:-:S07]  /*2000*/  ISETP.NE.AND P3, PT, R26, 0x1, PT ;  /* 0x000000011a00780c */ /* 0x000fce0003f65270 */
[----:B------:R-:W1:Y:S08]  /*2010*/  LDC.64 R6, c[0x0][0xb10] ;  /* 0x0002c400ff067b82 */ /* 0x000e700000000a00 */
[----:B------:R-:W2:Y:S08]  /*2020*/  LDC R14, c[0x0][0xb20] ;  /* 0x0002c800ff0e7b82 */ /* 0x000eb00000000800 */
[----:B------:R-:W3:Y:S01]  /*2030*/  LDC R15, c[0x0][0xb0c] ;  /* 0x0002c300ff0f7b82 */ /* 0x000ee20000000800 */
[----:B----4-:R-:W-:Y:S01]  /*2040*/  IMAD.HI.U32 R19, R0, R5, RZ ;  /* 0x0000000500137227 */ /* 0x010fe200078e00ff */
[----:B------:R-:W-:-:S03]  /*2050*/  ISETP.NE.AND P0, PT, R4, 0x1, PT ;  /* 0x000000010400780c */ /* 0x000fc60003f05270 */
[----:B------:R-:W-:-:S03]  /*2060*/  IMAD.HI.U32 R5, R9, R5, RZ ;  /* 0x0000000509057227 */ /* 0x000fc600078e00ff */
[----:B------:R-:W4:Y:S01]  /*2070*/  LDC.64 R2, c[0x0][0xb28] ;  /* 0x0002ca00ff027b82 */ /* 0x000f220000000a00 */
[----:B-1----:R-:W-:-:S04]  /*2080*/  IMAD.HI.U32 R20, R8, R6, RZ ;  /* 0x0000000608147227 */ /* 0x002fc800078e00ff */
[----:B------:R-:W-:Y:S01]  /*2090*/  IMAD.HI.U32 R21, R10, R6, RZ ;  /* 0x000000060a157227 */ /* 0x000fe200078e00ff */
[----:B------:R-:W-:Y:S02]  /*20a0*/  SHF.R.U32.HI R20, RZ, R7, R20 ;  /* 0x00000007ff147219 */ /* 0x000fe40000011614 */
[-C--:B--2---:R-:W-:Y:S02]  /*20b0*/  SHF.R.U32.HI R19, RZ, R14.reuse, R19 ;  /* 0x0000000eff137219 */ /* 0x084fe40000011613 */
[----:B------:R-:W-:Y:S02]  /*20c0*/  SHF.R.U32.HI R5, RZ, R14, R5 ;  /* 0x0000000eff057219 */ /* 0x000fe40000011605 */
[----:B------:R-:W-:Y:S02]  /*20d0*/  SEL R19, R0, R19, !P0 ;  /* 0x0000001300137207 */ /* 0x000fe40004000000 */
[----:B------:R-:W-:Y:S02]  /*20e0*/  SHF.R.U32.HI R21, RZ, R7, R21 ;  /* 0x00000007ff157219 */ /* 0x000fe40000011615 */
[----:B---3--:R-:W-:-:S02]  /*20f0*/  ISETP.NE.AND P1, PT, R15, 0x1, PT ;  /* 0x000000010f00780c */ /* 0x008fc40003f25270 */
[----:B------:R-:W-:Y:S02]  /*2100*/  SEL R5, R9, R5, !P0 ;  /* 0x0000000509057207 */ /* 0x000fe40004000000 */
[----:B------:R-:W-:Y:S02]  /*2110*/  SEL R20, R8, R20, !P1 ;  /* 0x0000001408147207 */ /* 0x000fe40004800000 */
[----:B------:R-:W-:Y:S01]  /*2120*/  SEL R21, R10, R21, !P1 ;  /* 0x000000150a157207 */ /* 0x000fe20004800000 */
[----:B----4-:R-:W-:-:S04]  /*2130*/  IMAD.HI.U32 R18, R19, R2, RZ ;  /* 0x0000000213127227 */ /* 0x010fc800078e00ff */
        /* <DEDUP_REMOVED lines=10> */
[----:B------:R-:W-:-:S04]  /*21e0*/  @!P0 IMAD.HI.U32 R7, R21, R2, RZ ;  /* 0x0000000215078227 */ /* 0x000fc800078e00ff */
[----:B------:R-:W-:Y:S01]  /*21f0*/  IMAD.MOV R2, RZ, RZ, -R6 ;  /* 0x000000ffff027224 */ /* 0x000fe200078e0a06 */
[----:B------:R-:W-:Y:S02]  /*2200*/  @!P0 SHF.R.U32.HI R3, RZ, R3, R7 ;  /* 0x00000003ff038219 */ /* 0x000fe40000011607 */
[----:B------:R-:W-:Y:S01]  /*2210*/  IADD3 R7, PT, PT, -R5, RZ, RZ ;  /* 0x000000ff05077210 */ /* 0x000fe20007ffe1ff */
[----:B------:R-:W-:Y:S01]  /*2220*/  IMAD R2, R26, R2, R5 ;  /* 0x000000021a027224 */ /* 0x000fe200078e0205 */
        /* <DEDUP_REMOVED lines=10> */
.L_x_34:
[----:B------:R-:W1:Y:S02]  /*22d0*/  LDCU UR8, c[0x0][0xb30] ;  /* 0x00016600ff0877ac */ /* 0x000e640008000800 */
[----:B-1----:R-:W-:-:S09]  /*22e0*/  UISETP.NE.AND UP0, UPT, UR8, 0x1, UPT ;  /* 0x000000010800788c */ /* 0x002fd2000bf05270 */
[----:B------:R-:W-:Y:S05]  /*22f0*/  BRA.U UP0, `(.L_x_35) ;  /* 0x0000000100407547 */ /* 0x000fea000b800000 */
[----:B------:R-:W1:Y:S08]  /*2300*/  LDC.64 R4, c[0x0][0xb10] ;  /* 0x0002c400ff047b82 */ /* 0x000e700000000a00 */
[----:B------:R-:W2:Y:S08]  /*2310*/  LDC.64 R2, c[0x0][0xb18] ;  /* 0x0002c600ff027b82 */ /* 0x000eb00000000a00 */
[----:B------:R-:W3:Y:S08]  /*2320*/  LDC R6, c[0x0][0xb20] ;  /* 0x0002c800ff067b82 */ /* 0x000ef00000000800 */
[----:B------:R-:W4:Y:S01]  /*2330*/  LDC R7, c[0x0][0xb0c] ;  /* 0x0002c300ff077b82 */ /* 0x000f220000000800 */
[----:B-1----:R-:W-:-:S05]  /*2340*/  IMAD.HI.U32 R4, R10, R4, RZ ;  /* 0x000000040a047227 */ /* 0x002fca00078e00ff */
[----:B------:R-:W-:Y:S01]  /*2350*/  SHF.R.U32.HI R4, RZ, R5, R4 ;  /* 0x00000005ff047219 */ /* 0x000fe20000011604 */
[----:B--2---:R-:W-:Y:S01]  /*2360*/  IMAD.HI.U32 R3, R9, R3, RZ ;  /* 0x0000000309037227 */ /* 0x004fe200078e00ff */
[----:B------:R-:W-:-:S04]  /*2370*/  ISETP.NE.AND P0, PT, R2, 0x1, PT ;  /* 0x000000010200780c */ /* 0x000fc80003f05270 */
[----:B---3--:R-:W-:-:S04]  /*2380*/  SHF.R.U32.HI R3, RZ, R6, R3 ;  /* 0x00000006ff037219 */ /* 0x008fc80000011603 */
[----:B------:R-:W-:Y:S02]  /*2390*/  SEL R3, R9, R3, !P0 ;  /* 0x0000000309037207 */ /* 0x000fe40004000000 */
[----:B----4-:R-:W-:-:S04]  /*23a0*/  ISETP.NE.AND P1, PT, R7, 0x1, PT ;  /* 0x000000010700780c */ /* 0x010fc80003f25270 */
[----:B------:R-:W-:-:S05]  /*23b0*/  SEL R4, R10, R4, !P1 ;  /* 0x000000040a047207 */ /* 0x000fca0004800000 */
[----:B------:R-:W-:Y:S02]  /*23c0*/  IMAD.IADD R5, R3, 0x1, -R4 ;  /* 0x0000000103057824 */ /* 0x000fe400078e0a04 */
[----:B------:R-:W-:Y:S02]  /*23d0*/  IMAD.IADD R3, R4, 0x1, -R3 ;  /* 0x0000000104037824 */ /* 0x000fe400078e0a03 */
[----:B------:R-:W-:Y:S02]  /*23e0*/  IMAD R10, R5, R7, R10 ;  /* 0x00000007050a7224 */ /* 0x000fe400078e020a */
[----:B------:R-:W-:-:S07]  /*23f0*/  IMAD R9, R3, R2, R9 ;  /* 0x0000000203097224 */ /* 0x000fce00078e0209 */
.L_x_35:
[----:B------:R-:W-:Y:S01]  /*2400*/  VIADD R16, R16, 0x1 ;  /* 0x0000000110107836 */ /* 0x000fe20000000000 */
[----:B------:R-:W-:Y:S01]  /*2410*/  PLOP3.LUT P1, PT, PT, PT, PT, 0x80, 0x8 ;  /* 0x000000000008781c */ /* 0x000fe20003f2f070 */
[----:B------:R-:W-:Y:S02]  /*2420*/  IMAD.IADD R15, R10, 0x1, R63 ;  /* 0x000000010a0f7824 */ /* 0x000fe400078e023f */
[----:B------:R-:W-:Y:S01]  /*2430*/  IMAD.IADD R14, R9, 0x1, R62 ;  /* 0x00000001090e7824 */ /* 0x000fe200078e023e */
[----:B------:R-:W-:-:S04]  /*2440*/  ISETP.NE.AND P0, PT, R16, 0x2, PT ;  /* 0x000000021000780c */ /* 0x000fc80003f05270 */
[----:B------:R-:W-:Y:S02]  /*2450*/  SEL R2, RZ, 0x1, P0 ;  /* 0x00000001ff027807 */ /* 0x000fe40000000000 */
[----:B------:R-:W-:Y:S02]  /*2460*/  SEL R16, R16, RZ, P0 ;  /* 0x000000ff10107207 */ /* 0x000fe40000000000 */
[----:B------:R-:W-:Y:S01]  /*2470*/  LOP3.LUT R13, R13, R2, RZ, 0x3c, !PT ;  /* 0x000000020d0d7212 */ /* 0x000fe200078e3cff */
[----:B------:R-:W-:Y:S06]  /*2480*/  @P2 BRA `(.L_x_36) ;  /* 0xfffffff000702947 */ /* 0x000fec000383ffff */
[----:B------:R-:W-:Y:S01]  /*2490*/  UIADD3 UR4, UPT, UPT, UR4, 0x60, URZ ;  /* 0x0000006004047890 */ /* 0x000fe2000fffe0ff */
[----:B------:R-:W-:-:S03]  /*24a0*/  SHF.L.U32 R2, R17, 0x1f, RZ ;  /* 0x0000001f11027819 */ /* 0x000fc600000006ff */
[----:B------:R-:W-:-:S09]  /*24b0*/  ULEA UR5, UR6, UR4, 0x3 ;  /* 0x0000000406057291 */ /* 0x000fd2000f8e18ff */
[----:B------:R-:W1:Y:S02]  /*24c0*/  SYNCS.PHASECHK.TRANS64.TRYWAIT P0, [UR5], R2 ;  /* 0x00000002ff0075a7 */ /* 0x000e640008001105 */
[----:B-1----:R-:W-:Y:S05]  /*24d0*/  @!P0 BRA `(.L_x_37) ;  /* 0x0000004c00c48947 */ /* 0x002fea0003800000 */
.L_x_129:
[----:B------:R-:W-:-:S04]  /*24e0*/  UIADD3 UR6, UPT, UPT, UR6, 0x1, URZ ;  /* 0x0000000106067890 */ /* 0x000fc8000fffe0ff */
[----:B------:R-:W-:-:S04]  /*24f0*/  UISETP.NE.AND UP0, UPT, UR6, 0xc, UPT ;  /* 0x0000000c0600788c */ /* 0x000fc8000bf05270 */
[----:B------:R-:W-:Y:S02]  /*2500*/  USEL UR7, URZ, 0x1, UP0 ;  /* 0x00000001ff077887 */ /* 0x000fe40008000000 */
[----:B------:R-:W-:-:S04]  /*2510*/  USEL UR6, UR6, URZ, UP0 ;  /* 0x000000ff06067287 */ /* 0x000fc80008000000 */
[----:B------:R-:W-:Y:S01]  /*2520*/  ULEA UR5, UR6, UR4, 0x3 ;  /* 0x0000000406057291 */ /* 0x000fe2000f8e18ff */
[----:B-1----:R-:W-:-:S04]  /*2530*/  LOP3.LUT R2, R17, UR7, RZ, 0x3c, !PT ;  /* 0x0000000711027c12 */ /* 0x002fc8000f8e3cff */
[----:B------:R-:W-:-:S04]  /*2540*/  SHF.L.U32 R3, R2, 0x1f, RZ ;  /* 0x0000001f02037819 */ /* 0x000fc800000006ff */
[----:B------:R-:W1:Y:S02]  /*2550*/  SYNCS.PHASECHK.TRANS64.TRYWAIT P0, [UR5], R3 ;  /* 0x00000003ff0075a7 */ /* 0x000e640008001105 */
[----:B-1----:R-:W-:Y:S05]  /*2560*/  @!P0 BRA `(.L_x_38) ;  /* 0x0000004c00b88947 */ /* 0x002fea0003800000 */
.L_x_131:
[----:B------:R-:W-:-:S04]  /*2570*/  UIADD3 UR6, UPT, UPT, UR6, 0x1, URZ ;  /* 0x0000000106067890 */ /* 0x000fc8000fffe0ff */
[----:B------:R-:W-:-:S04]  /*2580*/  UISETP.NE.AND UP0, UPT, UR6, 0xc, UPT ;  /* 0x0000000c0600788c */ /* 0x000fc8000bf05270 */
[----:B------:R-:W-:Y:S02]  /*2590*/  USEL UR7, URZ, 0x1, UP0 ;  /* 0x00000001ff077887 */ /* 0x000fe40008000000 */
[----:B------:R-:W-:-:S04]  /*25a0*/  USEL UR6, UR6, URZ, UP0 ;  /* 0x000000ff06067287 */ /* 0x000fc80008000000 */
[----:B------:R-:W-:Y:S01]  /*25b0*/  ULEA UR5, UR6, UR4, 0x3 ;  /* 0x0000000406057291 */ /* 0x000fe2000f8e18ff */
[----:B------:R-:W-:-:S04]  /*25c0*/  LOP3.LUT R2, R2, UR7, RZ, 0x3c, !PT ;  /* 0x0000000702027c12 */ /* 0x000fc8000f8e3cff */
[----:B-1----:R-:W-:-:S04]  /*25d0*/  SHF.L.U32 R3, R2, 0x1f, RZ ;  /* 0x0000001f02037819 */ /* 0x002fc800000006ff */
[----:B------:R-:W1:Y:S02]  /*25e0*/  SYNCS.PHASECHK.TRANS64.TRYWAIT P0, [UR5], R3 ;  /* 0x00000003ff0075a7 */ /* 0x000e640008001105 */
[----:B-1----:R-:W-:Y:S05]  /*25f0*/  @!P0 BRA `(.L_x_39) ;  /* 0x0000004c00ac8947 */ /* 0x002fea0003800000 */
.L_x_133:
        /* <DEDUP_REMOVED lines=9> */
.L_x_135:
        /* <DEDUP_REMOVED lines=9> */
.L_x_137:
        /* <DEDUP_REMOVED lines=9> */
.L_x_139:
        /* <DEDUP_REMOVED lines=9> */
.L_x_141:
        /* <DEDUP_REMOVED lines=9> */
.L_x_143:
        /* <DEDUP_REMOVED lines=9> */
.L_x_145:
        /* <DEDUP_REMOVED lines=9> */
.L_x_147:
        /* <DEDUP_REMOVED lines=9> */
.L_x_149:
[----:B------:R-:W-:-:S04]  /*2a80*/  UIADD3 UR6, UPT, UPT, UR6, 0x1, URZ ;  /* 0x0000000106067890 */ /* 0x000fc8000fffe0ff */
[----:B------:R-:W-:-:S04]  /*2a90*/  UISETP.NE.AND UP0, UPT, UR6, 0xc, UPT ;  /* 0x0000000c0600788c */ /* 0x000fc8000bf05270 */
[----:B------:R-:W-:Y:S02]  /*2aa0*/  USEL UR5, URZ, 0x1, UP0 ;  /* 0x00000001ff057887 */ /* 0x000fe40008000000 */
[----:B------:R-:W-:-:S04]  /*2ab0*/  USEL UR6, UR6, URZ, UP0 ;  /* 0x000000ff06067287 */ /* 0x000fc80008000000 */
[----:B------:R-:W-:Y:S01]  /*2ac0*/  ULEA UR6, UR6, UR4, 0x3 ;  /* 0x0000000406067291 */ /* 0x000fe2000f8e18ff */
[----:B------:R-:W-:-:S04]  /*2ad0*/  LOP3.LUT R2, R2, UR5, RZ, 0x3c, !PT ;  /* 0x0000000502027c12 */ /* 0x000fc8000f8e3cff */
[----:B------:R-:W-:Y:S01]  /*2ae0*/  SHF.L.U32 R2, R2, 0x1f, RZ ;  /* 0x0000001f02027819 */ /* 0x000fe200000006ff */
[----:B-1--4-:R-:W-:-:S07]  /*2af0*/  IMAD.U32 R0, RZ, RZ, UR6 ;  /* 0x00000006ff007e24 */ /* 0x012fce000f8e00ff */
.L_x_48:
[----:B-1----:R1:W2:Y:S02]  /*2b00*/  SYNCS.PHASECHK.TRANS64.TRYWAIT P0, [R0+URZ], R2 ;  /* 0x00000002000075a7 */ /* 0x0022a400080011ff */
[----:B--2---:R-:W-:Y:S05]  /*2b10*/  @!P0 NANOSLEEP.SYNCS 0x989680 ;  /* 0x009896800000895d */ /* 0x004fea0003900000 */
[----:B------:R-:W2:Y:S02]  /*2b20*/  @!P0 SYNCS.PHASECHK.TRANS64 P0, [R0+URZ], R2 ;  /* 0x00000002000085a7 */ /* 0x000ea400080010ff */
[----:B--2---:R-:W-:Y:S05]  /*2b30*/  @P0 EXIT ;  /* 0x000000000000094d */ /* 0x004fea0003800000 */
[----:B------:R-:W-:Y:S05]  /*2b40*/  BRA `(.L_x_48) ;  /* 0xfffffffc00ec7947 */ /* 0x000fea000383ffff */
.L_x_18:
[----:B------:R-:W-:-:S04]  /*2b50*/  UISETP.NE.AND UP1, UPT, UR37, URZ, UPT ;  /* 0x000000ff2500728c */ /* 0x000fc8000bf25270 */
[----:B------:R-:W-:-:S09]  /*2b60*/  UISETP.NE.OR UP1, UPT, UR8, 0x1, UP1 ;  /* 0x000000010800788c */ /* 0x000fd20008f25670 */
[----:B------:R-:W-:Y:S05]  /*2b70*/  BRA.U UP1, `(.L_x_49) ;  /* 0x0000000501487547 */ /* 0x000fea000b800000 */
[----:B------:R-:W-:Y:S01]  /*2b80*/  ISETP.NE.AND P2, PT, R2, RZ, PT ;  /* 0x000000ff0200720c */ /* 0x000fe20003f45270 */
[----:B------:R-:W-:Y:S01]  /*2b90*/  IMAD.MOV.U32 R12, RZ, RZ, 0x1 ;  /* 0x00000001ff0c7424 */ /* 0x000fe200078e00ff */
[----:B------:R-:W-:Y:S02]  /*2ba0*/  CS2R R10, SRZ ;  /* 0x00000000000a7805 */ /* 0x000fe4000001ff00 */
[----:B------:R-:W-:Y:S01]  /*2bb0*/  CS2R R8, SRZ ;  /* 0x0000000000087805 */ /* 0x000fe2000001ff00 */
[----:B------:R-:W-:Y:S01]  /*2bc0*/  UMOV UR4, 0x400 ;  /* 0x0000040000047882 */ /* 0x000fe20000000000 */
[----:B------:R-:W-:Y:S01]  /*2bd0*/  UMOV UR6, URZ ;  /* 0x000000ff00067c82 */ /* 0x000fe20008000000 */
[----:B------:R-:W-:-:S12]  /*2be0*/  ULEA UR37, UR37, UR4, 0x18 ;  /* 0x0000000425257291 */ /* 0x000fd8000f8ec0ff */
.L_x_53:
[----:B------:R-:W-:Y:S02]  /*2bf0*/  LEA R0, R8, UR37, 0x3 ;  /* 0x0000002508007c11 */ /* 0x000fe4000f8e18ff */
[----:B------:R-:W-:-:S03]  /*2c00*/  SHF.L.U32 R4, R9, 0x1f, RZ ;  /* 0x0000001f09047819 */ /* 0x000fc600000006ff */
[----:B------:R-:W-:Y:S01]  /*2c10*/  VIADD R5, R0, 0x170 ;  /* 0x0000017000057836 */ /* 0x000fe20000000000 */
[----:B------:R-:W1:Y:S02]  /*2c20*/  SYNCS.PHASECHK.TRANS64.TRYWAIT P0, [R0+URZ+0x160], R4 ;  /* 0x00016004000075a7 */ /* 0x000e6400080011ff */
[----:B-1----:R-:W-:Y:S05]  /*2c30*/  @!P0 BRA `(.L_x_50) ;  /* 0x0000004800f48947 */ /* 0x002fea0003800000 */
.L_x_150:
[----:B------:R-:W-:Y:S01]  /*2c40*/  ULEA UR5, UR6, UR37, 0x3 ;  /* 0x0000002506057291 */ /* 0x000fe2000f8e18ff */
[----:B-1----:R-:W-:Y:S01]  /*2c50*/  PRMT R0, RZ, 0x654, R5 ;  /* 0x00000654ff007816 */ /* 0x002fe20000000005 */
[----:B------:R-:W-:Y:S01]  /*2c60*/  @!P2 IMAD.MOV.U32 R4, RZ, RZ, 0x10 ;  /* 0x00000010ff04a424 */ /* 0x000fe200078e00ff */
[----:B------:R-:W-:Y:S01]  /*2c70*/  SHF.L.U32 R5, R12, 0x1f, RZ ;  /* 0x0000001f0c057819 */ /* 0x000fe200000006ff */
[----:B------:R-:W-:Y:S01]  /*2c80*/  UIADD3 UR4, UPT, UPT, UR5, 0x100, URZ ;  /* 0x0000010005047890 */ /* 0x000fe2000fffe0ff */
[----:B------:R1:W-:Y:S05]  /*2c90*/  SYNCS.ARRIVE.TRANS64.RED.A1T0 RZ, [R0+URZ], RZ ;  /* 0x000000ff00ff79a7 */ /* 0x0003ea00081004ff */
[----:B------:R-:W-:Y:S01]  /*2ca0*/  IMAD.U32 R6, RZ, RZ, UR4 ;  /* 0x00000004ff067e24 */ /* 0x000fe2000f8e00ff */
[----:B------:R-:W2:Y:S04]  /*2cb0*/  SYNCS.PHASECHK.TRANS64.TRYWAIT P0, [UR5+0x110], R5 ;  /* 0x00011005ff0075a7 */ /* 0x000ea80008001105 */
[----:B------:R-:W-:Y:S01]  /*2cc0*/  PRMT R6, R2, 0x654, R6 ;  /* 0x0000065402067816 */ /* 0x000fe20000000006 */
[----:B-12---:R-:W-:Y:S06]  /*2cd0*/  @!P0 BRA `(.L_x_51) ;  /* 0x0000004800e08947 */ /* 0x006fec0003800000 */
.L_x_152:
[----:B------:R-:W-:Y:S01]  /*2ce0*/  ULEA UR4, UR6, UR37, 0x4 ;  /* 0x0000002506047291 */ /* 0x000fe2000f8e20ff */
[----:B------:R-:W-:Y:S01]  /*2cf0*/  SEL R3, R6, R3, !P2 ;  /* 0x0000000306037207 */ /* 0x000fe20005000000 */
[----:B------:R-:W-:Y:S01]  /*2d00*/  UIADD3 UR5, UPT, UPT, UR5, 0x100, URZ ;  /* 0x0000010005057890 */ /* 0x000fe2000fffe0ff */
[----:B-1----:R-:W-:Y:S01]  /*2d10*/  LEA R0, R11, UR37, 0x3 ;  /* 0x000000250b007c11 */ /* 0x002fe2000f8e18ff */
[----:B------:R-:W-:Y:S01]  /*2d20*/  UIADD3 UR4, UPT, UPT, UR4, 0x190, URZ ;  /* 0x0000019004047890 */ /* 0x000fe2000fffe0ff */
[----:B------:R1:W-:Y:S01]  /*2d30*/  @!P2 SYNCS.ARRIVE.TRANS64.RED RZ, [R3+URZ], R4 ;  /* 0x0000000403ffa9a7 */ /* 0x0003e200080004ff */
[----:B------:R-:W-:Y:S01]  /*2d40*/  UIADD3 UR6, UPT, UPT, UR6, 0x1, URZ ;  /* 0x0000000106067890 */ /* 0x000fe2000fffe0ff */
[----:B------:R-:W-:-:S03]  /*2d50*/  VIADD R8, R8, 0x1 ;  /* 0x0000000108087836 */ /* 0x000fc60000000000 */
[----:B------:R-:W-:Y:S02]  /*2d60*/  UISETP.NE.AND UP0, UPT, UR6, 0x2, UPT ;  /* 0x000000020600788c */ /* 0x000fe4000bf05270 */
[----:B------:R-:W-:Y:S01]  /*2d70*/  ISETP.NE.AND P0, PT, R8, 0x2, PT ;  /* 0x000000020800780c */ /* 0x000fe20003f05270 */
[----:B------:R-:W-:Y:S06]  /*2d80*/  UGETNEXTWORKID.BROADCAST [UR4], [UR5] ;  /* 0x00000000040073ca */ /* 0x000fec0008000100 */
[----:B------:R-:W-:Y:S02]  /*2d90*/  USEL UR4, URZ, 0x1, UP0 ;  /* 0x00000001ff047887 */ /* 0x000fe40008000000 */
[----:B------:R-:W-:-:S04]  /*2da0*/  USEL UR6, UR6, URZ, UP0 ;  /* 0x000000ff06067287 */ /* 0x000fc80008000000 */
[----:B------:R-:W-:Y:S02]  /*2db0*/  LOP3.LUT R12, R12, UR4, RZ, 0x3c, !PT ;  /* 0x000000040c0c7c12 */ /* 0x000fe4000f8e3cff */
[----:B-1----:R-:W-:-:S04]  /*2dc0*/  SHF.L.U32 R4, R10, 0x1f, RZ ;  /* 0x0000001f0a047819 */ /* 0x002fc800000006ff */
[----:B------:R-:W1:Y:S02]  /*2dd0*/  SYNCS.PHASECHK.TRANS64.TRYWAIT P1, [R0+URZ+0x100], R4 ;  /* 0x00010004000075a7 */ /* 0x000e6400080211ff */
[----:B-1----:R-:W-:Y:S05]  /*2de0*/  @!P1 BRA `(.L_x_52) ;  /* 0x0000004800b49947 */ /* 0x002fea0003800000 */
.L_x_153:
[C---:B-1----:R-:W-:Y:S01]  /*2df0*/  LEA R4, R11.reuse, UR37, 0x4 ;  /* 0x000000250b047c11 */ /* 0x042fe2000f8e20ff */
[----:B------:R-:W-:Y:S01]  /*2e00*/  VIADD R0, R0, 0x110 ;  /* 0x0000011000007836 */ /* 0x000fe20000000000 */
[----:B------:R-:W-:Y:S01]  /*2e10*/  SEL R8, R8, RZ, P0 ;  /* 0x000000ff08087207 */ /* 0x000fe20000000000 */
[----:B------:R-:W-:-:S03]  /*2e20*/  VIADD R11, R11, 0x1 ;  /* 0x000000010b0b7836 */ /* 0x000fc60000000000 */
[----:B------:R-:W1:Y:S01]  /*2e30*/  LDS.128 R4, [R4+0x190] ;  /* 0x0001900004047984 */ /* 0x000e620000000c00 */
[----:B------:R-:W-:Y:S02]  /*2e40*/  PRMT R0, RZ, 0x654, R0 ;  /* 0x00000654ff007816 */ /* 0x000fe40000000000 */
[C---:B------:R-:W-:Y:S01]  /*2e50*/  ISETP.NE.AND P1, PT, R11.reuse, 0x2, PT ;  /* 0x000000020b00780c */ /* 0x040fe20003f25270 */
[----:B------:R-:W-:Y:S01]  /*2e60*/  @!PT LDS RZ, [RZ] ;  /* 0x00000000fffff984 */ /* 0x000fe20000000800 */
[----:B------:R-:W-:Y:S01]  /*2e70*/  @!PT LDS RZ, [RZ] ;  /* 0x00000000fffff984 */ /* 0x000fe20000000800 */
[----:B------:R-:W-:Y:S01]  /*2e80*/  @!PT LDS RZ, [RZ] ;  /* 0x00000000fffff984 */ /* 0x000fe20000000800 */
[----:B------:R-:W-:Y:S01]  /*2e90*/  @!PT LDS RZ, [RZ] ;  /* 0x00000000fffff984 */ /* 0x000fe20000000800 */
[----:B------:R2:W-:Y:S06]  /*2ea0*/  MEMBAR.ALL.CTA ;  /* 0x0000000000007992 */ /* 0x0005ec0000008000 */
[----:B--2---:R-:W2:Y:S01]  /*2eb0*/  FENCE.VIEW.ASYNC.S ;  /* 0x00000000000073c6 */ /* 0x004ea20000000000 */
[----:B------:R-:W-:Y:S01]  /*2ec0*/  SEL R11, R11, RZ, P1 ;  /* 0x000000ff0b0b7207 */ /* 0x000fe20000800000 */
[----:B--2---:R2:W-:Y:S01]  /*2ed0*/  SYNCS.ARRIVE.TRANS64.RED.A1T0 RZ, [R0+URZ], RZ ;  /* 0x000000ff00ff79a7 */ /* 0x0045e200081004ff */
[----:B-1----:R-:W-:-:S02]  /*2ee0*/  LOP3.LUT P3, RZ, R6, 0x1, RZ, 0xc0, !PT ;  /* 0x0000000106ff7812 */ /* 0x002fc4000786c0ff */
[----:B------:R-:W-:-:S04]  /*2ef0*/  SEL R4, RZ, 0x1, P1 ;  /* 0x00000001ff047807 */ /* 0x000fc80000800000 */
[----:B------:R-:W-:Y:S02]  /*2f00*/  LOP3.LUT R10, R10, R4, RZ, 0x3c, !PT ;  /* 0x000000040a0a7212 */ /* 0x000fe400078e3cff */
[----:B--2---:R-:W-:-:S04]  /*2f10*/  SEL R0, RZ, 0x1, P0 ;  /* 0x00000001ff007807 */ /* 0x004fc80000000000 */
[----:B------:R-:W-:Y:S01]  /*2f20*/  LOP3.LUT R9, R9, R0, RZ, 0x3c, !PT ;  /* 0x0000000009097212 */ /* 0x000fe200078e3cff */
[----:B------:R-:W-:Y:S06]  /*2f30*/  @P3 BRA `(.L_x_53) ;  /* 0xfffffffc002c3947 */ /* 0x000fec000383ffff */
[----:B------:R-:W-:Y:S01]  /*2f40*/  ULEA UR5, UR6, UR37, 0x3 ;  /* 0x0000002506057291 */ /* 0x000fe2000f8e18ff */
[----:B------:R-:W-:-:S08]  /*2f50*/  SHF.L.U32 R2, R12, 0x1f, RZ ;  /* 0x0000001f0c027819 */ /* 0x000fd000000006ff */
[----:B------:R-:W1:Y:S02]  /*2f60*/  SYNCS.PHASECHK.TRANS64 P0, [UR5+0x110], R2 ;  /* 0x00011002ff0075a7 */ /* 0x000e640008001005 */
[----:B-1----:R-:W-:Y:S05]  /*2f70*/  @P0 BRA `(.L_x_54) ;  /* 0x0000000000080947 */ /* 0x002fea0003800000 */
[----:B------:R-:W1:Y:S02]  /*2f80*/  SYNCS.PHASECHK.TRANS64.TRYWAIT P0, [UR5+0x110], R2 ;  /* 0x00011002ff0075a7 */ /* 0x000e640008001105 */
[----:B-1----:R-:W-:Y:S05]  /*2f90*/  @!P0 BRA `(.L_x_55) ;  /* 0x00000048005c8947 */ /* 0x002fea0003800000 */
.L_x_54:
[----:B------:R-:W-:-:S04]  /*2fa0*/  UIADD3 UR4, UPT, UPT, UR6, 0x1, URZ ;  /* 0x0000000106047890 */ /* 0x000fc8000fffe0ff */
[----:B------:R-:W-:-:S04]  /*2fb0*/  UISETP.NE.AND UP0, UPT, UR4, 0x2, UPT ;  /* 0x000000020400788c */ /* 0x000fc8000bf05270 */
[----:B------:R-:W-:Y:S02]  /*2fc0*/  USEL UR7, URZ, 0x1, UP0 ;  /* 0x00000001ff077887 */ /* 0x000fe40008000000 */
[----:B------:R-:W-:-:S04]  /*2fd0*/  USEL UR4, UR4, URZ, UP0 ;  /* 0x000000ff04047287 */ /* 0x000fc80008000000 */
[----:B------:R-:W-:Y:S01]  /*2fe0*/  ULEA UR4, UR4, UR37, 0x3 ;  /* 0x0000002504047291 */ /* 0x000fe2000f8e18ff */
[----:B-1----:R-:W-:-:S04]  /*2ff0*/  LOP3.LUT R2, R12, UR7, RZ, 0x3c, !PT ;  /* 0x000000070c027c12 */ /* 0x002fc8000f8e3cff */
[----:B------:R-:W-:-:S04]  /*3000*/  SHF.L.U32 R0, R2, 0x1f, RZ ;  /* 0x0000001f02007819 */ /* 0x000fc800000006ff */
[----:B------:R-:W1:Y:S02]  /*3010*/  SYNCS.PHASECHK.TRANS64 P0, [UR4+0x110], R0 ;  /* 0x00011000ff0075a7 */ /* 0x000e640008001004 */
[----:B-1----:R-:W-:Y:S05]  /*3020*/  @P0 EXIT ;  /* 0x000000000000094d */ /* 0x002fea0003800000 */
[----:B------:R-:W-:Y:S02]  /*3030*/  SHF.L.U32 R2, R2, 0x1f, RZ ;  /* 0x0000001f02027819 */ /* 0x000fe400000006ff */
[----:B------:R-:W-:-:S07]  /*3040*/  MOV R0, UR4 ;  /* 0x0000000400007c02 */ /* 0x000fce0008000f00 */
.L_x_56:
[----:B-1----:R1:W2:Y:S02]  /*3050*/  SYNCS.PHASECHK.TRANS64.TRYWAIT P0, [R0+URZ+0x110], R2 ;  /* 0x00011002000075a7 */ /* 0x0022a400080011ff */
[----:B--2---:R-:W-:Y:S05]  /*3060*/  @!P0 NANOSLEEP.SYNCS 0x989680 ;  /* 0x009896800000895d */ /* 0x004fea0003900000 */
[----:B------:R-:W2:Y:S02]  /*3070*/  @!P0 SYNCS.PHASECHK.TRANS64 P0, [R0+URZ+0x110], R2 ;  /* 0x00011002000085a7 */ /* 0x000ea400080010ff */
[----:B--2---:R-:W-:Y:S05]  /*3080*/  @P0 EXIT ;  /* 0x000000000000094d */ /* 0x004fea0003800000 */
[----:B------:R-:W-:Y:S05]  /*3090*/  BRA `(.L_x_56) ;  /* 0xfffffffc00ec7947 */ /* 0x000fea000383ffff */
.L_x_49:
[----:B------:R-:W-:-:S09]  /*30a0*/  UISETP.NE.AND UP1, UPT, UR8, URZ, UPT ;  /* 0x000000ff0800728c */ /* 0x000fd2000bf25270 */
[----:B------:R-:W-:Y:S05]  /*30b0*/  BRA.U UP1, `(.L_x_57) ;  /* 0x0000000d01cc7547 */ /* 0x000fea000b800000 */
[----:B------:R-:W-:Y:S01]  /*30c0*/  UMOV UR4, 0x40 ;  /* 0x0000004000047882 */ /* 0x000fe20000000000 */
[----:B------:R-:W-:Y:S01]  /*30d0*/  NOP ;  /* 0x0000000000007918 */ /* 0x000fe20000000000 */
[----:B------:R-:W-:Y:S01]  /*30e0*/  ULEA UR4, UR37, UR4, 0x18 ;  /* 0x0000000425047291 */ /* 0x000fe2000f8ec0ff */
[----:B------:R-:W-:Y:S02]  /*30f0*/  UMOV UR5, 0x400 ;  /* 0x0000040000057882 */ /* 0x000fe40000000000 */
[----:B------:R-:W-:-:S06]  /*3100*/  ULEA UR37, UR37, UR5, 0x18 ;  /* 0x0000000525257291 */ /* 0x000fcc000f8ec0ff */
[----:B------:R-:W1:Y:S02]  /*3110*/  LDS.U8 R0, [UR4+0x1c] ;  /* 0x00001c04ff007984 */ /* 0x000e640008000000 */
[----:B-1----:R-:W-:-:S13]  /*3120*/  ISETP.NE.AND P0, PT, R0, RZ, PT ;  /* 0x000000ff0000720c */ /* 0x002fda0003f05270 */
[----:B------:R-:W-:Y:S05]  /*3130*/  @P0 BRA `(.L_x_58) ;  /* 0x0000000000580947 */ /* 0x000fea0003800000 */
[----:B------:R-:W-:-:S13]  /*3140*/  ELECT P0, URZ, PT ;  /* 0x0000000000ff782f */ /* 0x000fda0003800000 */
[----:B------:R-:W-:Y:S05]  /*3150*/  @!P0 BRA `(.L_x_59) ;  /* 0x0000000000608947 */ /* 0x000fea0003800000 */
[----:B------:R-:W-:Y:S01]  /*3160*/  UMOV UR5, 0x10 ;  /* 0x0000001000057882 */ /* 0x000fe20000000000 */
[----:B------:R-:W-:Y:S01]  /*3170*/  HFMA2 R0, -RZ, RZ, 0, 5.9604644775390625e-08 ;  /* 0x00000001ff007431 */ /* 0x000fe200000001ff */
[----:B------:R-:W-:-:S03]  /*3180*/  MOV R2, 0xffff ;  /* 0x0000ffff00027802 */ /* 0x000fc60000000f00 */
[----:B------:R-:W-:Y:S04]  /*3190*/  DEPBAR.LE SB1, 0x36 ;  /* 0x00009d800000791a */ /* 0x000fe80000000000 */
[----:B------:R-:W1:Y:S02]  /*31a0*/  UTCATOMSWS.FIND_AND_SET.ALIGN UP0, UR5, UR5 ;  /* 0x00000005000575e3 */ /* 0x000e640008000800 */
[----:B-1----:R-:W-:Y:S01]  /*31b0*/  MOV R3, UR5 ;  /* 0x0000000500037c02 */ /* 0x002fe20008000f00 */
[----:B------:R-:W-:Y:S06]  /*31c0*/  BRA.U UP0, `(.L_x_60) ;  /* 0x0000000100187547 */ /* 0x000fec000b800000 */
.L_x_61:
[----:B------:R-:W-:Y:S05]  /*31d0*/  NANOSLEEP 0x64 ;  /* 0x000000640000795d */ /* 0x000fea0003800000 */
[----:B------:R-:W-:-:S05]  /*31e0*/  UMOV UR5, 0x10 ;  /* 0x0000001000057882 */ /* 0x000fca0000000000 */
[----:B------:R-:W-:Y:S04]  /*31f0*/  DEPBAR.LE SB1, 0x36 ;  /* 0x00009d800000791a */ /* 0x000fe80000000000 */
[----:B------:R-:W1:Y:S02]  /*3200*/  UTCATOMSWS.FIND_AND_SET.ALIGN UP0, UR5, UR5 ;  /* 0x00000005000575e3 */ /* 0x000e640008000800 */
[----:B-1----:R-:W-:Y:S01]  /*3210*/  MOV R3, UR5 ;  /* 0x0000000500037c02 */ /* 0x002fe20008000f00 */
[----:B------:R-:W-:Y:S05]  /*3220*/  BRA.U !UP0, `(.L_x_61) ;  /* 0xfffffffd08e87547 */ /* 0x000fea000b83ffff */
.L_x_60:
[-C--:B------:R-:W-:Y:S02]  /*3230*/  SHF.L.U32 R2, R2, R3.reuse, RZ ;  /* 0x0000000302027219 */ /* 0x080fe400000006ff */
[----:B------:R-:W-:Y:S01]  /*3240*/  SHF.L.U32 R0, R0, R3, RZ ;  /* 0x0000000300007219 */ /* 0x000fe200000006ff */
[----:B------:R-:W-:Y:S02]  /*3250*/  IMAD.SHL.U32 R3, R3, 0x20, RZ ;  /* 0x0000002003037824 */ /* 0x000fe400078e00ff */
[----:B------:R1:W-:Y:S04]  /*3260*/  ATOMS.OR RZ, [UR4+0x14], R2 ;  /* 0x00001402ffff798c */ /* 0x0003e8000b000004 */
[----:B------:R1:W-:Y:S04]  /*3270*/  ATOMS.OR RZ, [UR4+0x18], R0 ;  /* 0x00001800ffff798c */ /* 0x0003e8000b000004 */
[----:B------:R1:W-:Y:S01]  /*3280*/  STS [UR37+0x1b0], R3 ;  /* 0x0001b003ff007988 */ /* 0x0003e20008000825 */
[----:B------:R-:W-:Y:S05]  /*3290*/  BRA `(.L_x_59) ;  /* 0x0000000000107947 */ /* 0x000fea0003800000 */
.L_x_58:
[----:B------:R-:W-:Y:S02]  /*32a0*/  MOV R0, 0xffffffff ;  /* 0xffffffff00007802 */ /* 0x000fe40000000f00 */
[----:B------:R-:W-:-:S03]  /*32b0*/  MOV R2, 0x32e0 ;  /* 0x000032e000027802 */ /* 0x000fc60000000f00 */
[----:B------:R1:W-:Y:S04]  /*32c0*/  STS [UR37+0x1b0], R0 ;  /* 0x0001b000ff007988 */ /* 0x0003e80008000825 */
[----:B-1-3-5:R-:W-:Y:S05]  /*32d0*/  CALL.REL.NOINC `($__internal_1_$__cuda_sm10x_tcgen05_guardrail_trap_phase_invalid_during_alloc) ;  /* 0x0000004c00307944 */ /* 0x02afea0003c00000 */
.L_x_59:
[----:B------:R-:W-:Y:S05]  /*32e0*/  WARPSYNC.ALL ;  /* 0x0000000000007948 */ /* 0x000fea0003800000 */
[----:B------:R-:W2:Y:S01]  /*32f0*/  S2UR UR5, SR_CgaCtaId ;  /* 0x00000000000579c3 */ /* 0x000ea20000008800 */
[----:B------:R-:W-:Y:S01]  /*3300*/  UMOV UR4, 0x400 ;  /* 0x0000040000047882 */ /* 0x000fe20000000000 */
[----:B------:R-:W-:-:S06]  /*3310*/  NOP ;  /* 0x0000000000007918 */ /* 0x000fcc0000000000 */
[----:B------:R-:W-:Y:S06]  /*3320*/  BAR.ARV 0x6, 0xa0 ;  /* 0x0182800000007b1d */ /* 0x000fec0000002000 */
[----:B------:R-:W4:Y:S01]  /*3330*/  LDCU UR7, c[0x0][0x38c] ;  /* 0x00007180ff0777ac */ /* 0x000f220008000800 */
[----:B------:R-:W-:Y:S01]  /*3340*/  IMAD.MOV.U32 R11, RZ, RZ, 0x1 ;  /* 0x00000001ff0b7424 */ /* 0x000fe200078e00ff */
[----:B------:R-:W-:Y:S01]  /*3350*/  CS2R R8, SRZ ;  /* 0x0000000000087805 */ /* 0x000fe2000001ff00 */
[----:B------:R-:W-:Y:S01]  /*3360*/  IMAD.MOV.U32 R10, RZ, RZ, RZ ;  /* 0x000000ffff0a7224 */ /* 0x000fe200078e00ff */
[----:B------:R-:W3:Y:S01]  /*3370*/  LDCU UR6, c[0x0][0x38c] ;  /* 0x00007180ff0677ac */ /* 0x000ee20008000800 */
[----:B------:R-:W-:Y:S01]  /*3380*/  UMOV UR15, URZ ;  /* 0x000000ff000f7c82 */ /* 0x000fe20008000000 */
[----:B------:R-:W-:Y:S01]  /*3390*/  UMOV UR14, URZ ;  /* 0x000000ff000e7c82 */ /* 0x000fe20008000000 */
[----:B--2---:R-:W-:Y:S01]  /*33a0*/  ULEA UR5, UR5, UR4, 0x18 ;  /* 0x0000000405057291 */ /* 0x004fe2000f8ec0ff */
[----:B------:R-:W-:Y:S01]  /*33b0*/  UMOV UR24, 0x0 ;  /* 0x0000000000187882 */ /* 0x000fe20000000000 */
[----:B------:R-:W-:-:S02]  /*33c0*/  UMOV UR25, 0x4110910 ;  /* 0x0411091000197882 */ /* 0x000fc40000000000 */
[----:B------:R-:W-:Y:S02]  /*33d0*/  UIADD3 UR10, UPT, UPT, UR5, 0x6800, URZ ;  /* 0x00006800050a7890 */ /* 0x000fe4000fffe0ff */
[----:B------:R-:W-:Y:S02]  /*33e0*/  UIADD3 UR11, UPT, UPT, UR5, 0x1e800, URZ ;  /* 0x0001e800050b7890 */ /* 0x000fe4000fffe0ff */
[----:B----4-:R-:W-:Y:S01]  /*33f0*/  UIADD3 UR7, UPT, UPT, UR7, 0x1f, URZ ;  /* 0x0000001f07077890 */ /* 0x010fe2000fffe0ff */
[----:B-1----:R-:W1:Y:S01]  /*3400*/  LDS R0, [UR5+0x1b0] ;  /* 0x0001b005ff007984 */ /* 0x002e620008000800 */
[----:B------:R-:W-:Y:S02]  /*3410*/  USHF.R.U32.HI UR10, URZ, 0x4, UR10 ;  /* 0x00000004ff0a7899 */ /* 0x000fe4000801160a */
[----:B------:R-:W-:Y:S02]  /*3420*/  USHF.R.S32.HI UR4, URZ, 0x1f, UR7 ;  /* 0x0000001fff047899 */ /* 0x000fe40008011407 */
[----:B------:R-:W-:-:S02]  /*3430*/  USHF.R.U32.HI UR11, URZ, 0x4, UR11 ;  /* 0x00000004ff0b7899 */ /* 0x000fc4000801160b */
[----:B------:R-:W-:Y:S02]  /*3440*/  ULEA.HI UR4, UR4, UR7, URZ, 0x5 ;  /* 0x0000000704047291 */ /* 0x000fe4000f8f28ff */
[----:B------:R-:W-:Y:S02]  /*3450*/  ULOP3.LUT UR10, UR10, 0x3fff, URZ, 0xc0, !UPT ;  /* 0x00003fff0a0a7892 */ /* 0x000fe4000f8ec0ff */
[----:B------:R-:W-:Y:S02]  /*3460*/  USHF.R.S32.HI UR4, URZ, 0x5, UR4 ;  /* 0x00000005ff047899 */ /* 0x000fe40008011404 */
[----:B------:R-:W-:Y:S02]  /*3470*/  ULOP3.LUT UR11, UR11, 0x3fff, URZ, 0xc0, !UPT ;  /* 0x00003fff0b0b7892 */ /* 0x000fe4000f8ec0ff */
[----:B------:R-:W-:Y:S01]  /*3480*/  UISETP.LT.AND UP0, UPT, UR4, 0x1, UPT ;  /* 0x000000010400788c */ /* 0x000fe2000bf01270 */
[----:B------:R-:W-:Y:S01]  /*3490*/  UMOV UR22, 0x0 ;  /* 0x0000000000167882 */ /* 0x000fe20000000000 */
[----:B------:R-:W-:-:S02]  /*34a0*/  UMOV UR23, 0x4110910 ;  /* 0x0411091000177882 */ /* 0x000fc40000000000 */
[----:B------:R-:W-:Y:S02]  /*34b0*/  USEL UR9, UR4, 0x1, !UP0 ;  /* 0x0000000104097887 */ /* 0x000fe4000c000000 */
[----:B------:R-:W-:Y:S02]  /*34c0*/  ULOP3.LUT UR10, UR10, 0x10000, URZ, 0xfc, !UPT ;  /* 0x000100000a0a7892 */ /* 0x000fe4000f8efcff */
[----:B------:R-:W-:Y:S02]  /*34d0*/  ULOP3.LUT UR11, UR11, 0x1000000, URZ, 0xfc, !UPT ;  /* 0x010000000b0b7892 */ /* 0x000fe4000f8efcff */
[----:B------:R-:W-:Y:S02]  /*34e0*/  UIADD3 UR9, UPT, UPT, -UR9, URZ, URZ ;  /* 0x000000ff09097290 */ /* 0x000fe4000fffe1ff */
[----:B---3--:R-:W-:Y:S01]  /*34f0*/  UISETP.GE.AND UP3, UPT, UR6, 0x1, UPT ;  /* 0x000000010600788c */ /* 0x008fe2000bf66270 */
[----:B------:R-:W-:Y:S01]  /*3500*/  UMOV UR20, 0x0 ;  /* 0x0000000000147882 */ /* 0x000fe20000000000 */
[----:B------:R-:W-:Y:S01]  /*3510*/  UMOV UR21, 0x4110910 ;  /* 0x0411091000157882 */ /* 0x000fe20000000000 */
[----:B------:R-:W-:Y:S01]  /*3520*/  UMOV UR18, 0x0 ;  /* 0x0000000000127882 */ /* 0x000fe20000000000 */
[----:B------:R-:W-:Y:S01]  /*3530*/  UMOV UR19, 0x4110910 ;  /* 0x0411091000137882 */ /* 0x000fe20000000000 */
[----:B-1----:R-:W-:-:S15]  /*3540*/  R2UR UR16, R0 ;  /* 0x00000000001072ca */ /* 0x002fde00000e0000 */
.L_x_68:
[----:B------:R-:W-:Y:S02]  /*3550*/  LEA R0, R10, UR5, 0x3 ;  /* 0x000000050a007c11 */ /* 0x000fe4000f8e18ff */
[----:B------:R-:W-:Y:S02]  /*3560*/  SHF.L.U32 R2, R9, 0x1f, RZ ;  /* 0x0000001f09027819 */ /* 0x000fe400000006ff */
[----:B------:R-:W-:Y:S01]  /*3570*/  PLOP3.LUT P0, PT, PT, PT, UP3, 0x80, 0x8 ;  /* 0x000000000008781c */ /* 0x000fe20003f0f038 */
[----:B------:R-:W-:Y:S01]  /*3580*/  VIADD R3, R0, 0x110 ;  /* 0x0000011000037836 */ /* 0x000fe20000000000 */
[----:B-1----:R-:W1:Y:S02]  /*3590*/  SYNCS.PHASECHK.TRANS64.TRYWAIT P1, [R0+URZ+0x100], R2 ;  /* 0x00010002000075a7 */ /* 0x002e6400080211ff */
[----:B-1-3--:R-:W-:Y:S09]  /*35a0*/  @!P1 BRA `(.L_x_62) ;  /* 0x0000004000f09947 */ /* 0x00aff20003800000 */
.L_x_155:
[----:B------:R-:W-:Y:S01]  /*35b0*/  LEA R4, R10, UR5, 0x4 ;  /* 0x000000050a047c11 */ /* 0x000fe2000f8e20ff */
[----:B------:R-:W-:Y:S01]  /*35c0*/  @UP3 ULEA UR6, UR14, UR5, 0x3 ;  /* 0x000000050e063291 */ /* 0x000fe2000f8e18ff */
[----:B------:R-:W-:Y:S01]  /*35d0*/  PLOP3.LUT P2, PT, PT, PT, PT, 0x80, 0x8 ;  /* 0x000000000008781c */ /* 0x000fe20003f4f070 */
[----:B------:R-:W-:Y:S01]  /*35e0*/  ULEA UR7, UR15, UR5, 0x3 ;  /* 0x000000050f077291 */ /* 0x000fe2000f8e18ff */
[----:B------:R-:W-:Y:S02]  /*35f0*/  PRMT R3, RZ, 0x654, R3 ;  /* 0x00000654ff037816 */ /* 0x000fe40000000003 */
[----:B------:R-:W2:Y:S01]  /*3600*/  LDS.128 R4, [R4+0x190] ;  /* 0x0001900004047984 */ /* 0x000ea20000000c00 */
[----:B-1----:R-:W-:Y:S02]  /*3610*/  @P0 SHF.L.U32 R2, R8, 0x1f, RZ ;  /* 0x0000001f08020819 */ /* 0x002fe400000006ff */
[----:B------:R-:W-:Y:S01]  /*3620*/  SHF.L.U32 R0, R11, 0x1f, RZ ;  /* 0x0000001f0b007819 */ /* 0x000fe200000006ff */
[----:B------:R-:W-:Y:S01]  /*3630*/  @!PT LDS RZ, [RZ] ;  /* 0x00000000fffff984 */ /* 0x000fe20000000800 */
[----:B------:R-:W-:Y:S01]  /*3640*/  @!PT LDS RZ, [RZ] ;  /* 0x00000000fffff984 */ /* 0x000fe20000000800 */
[----:B------:R-:W-:Y:S01]  /*3650*/  @!PT LDS RZ, [RZ] ;  /* 0x00000000fffff984 */ /* 0x000fe20000000800 */
[----:B------:R-:W-:Y:S01]  /*3660*/  @!PT LDS RZ, [RZ] ;  /* 0x00000000fffff984 */ /* 0x000fe20000000800 */
[----:B------:R1:W-:Y:S06]  /*3670*/  MEMBAR.ALL.CTA ;  /* 0x0000000000007992 */ /* 0x0003ec0000008000 */
[----:B-1----:R-:W1:Y:S02]  /*3680*/  FENCE.VIEW.ASYNC.S ;  /* 0x00000000000073c6 */ /* 0x002e640000000000 */
[----:B-1----:R1:W-:Y:S01]  /*3690*/  SYNCS.ARRIVE.TRANS64.RED.A1T0 RZ, [R3+URZ], RZ ;  /* 0x000000ff03ff79a7 */ /* 0x0023e200081004ff */
[----:B------:R1:W3:Y:S01]  /*36a0*/  @P0 SYNCS.PHASECHK.TRANS64.TRYWAIT P2, [UR6], R2 ;  /* 0x00000002ff0005a7 */ /* 0x0002e20008041106 */
[----:B------:R-:W-:Y:S01]  /*36b0*/  ULEA.HI UR6, UR15, UR15, URZ, 0x1 ;  /* 0x0000000f0f067291 */ /* 0x000fe2000f8f08ff */
[----:B--2---:R-:W-:-:S03]  /*36c0*/  LOP3.LUT P1, RZ, R6, 0x1, RZ, 0xc0, !PT ;  /* 0x0000000106ff7812 */ /* 0x004fc6000782c0ff */
[----:B------:R-:W-:Y:S02]  /*36d0*/  USHF.L.U32 UR8, UR6, 0x5, URZ ;  /* 0x0000000506087899 */ /* 0x000fe400080006ff */
[----:B------:R-:W-:Y:S02]  /*36e0*/  ULOP3.LUT UR6, UR6, 0xffe, URZ, 0xc0, !UPT ;  /* 0x00000ffe06067892 */ /* 0x000fe4000f8ec0ff */
[----:B------:R-:W-:Y:S02]  /*36f0*/  ULOP3.LUT UR8, UR8, 0xffffffc0, URZ, 0xc0, !UPT ;  /* 0xffffffc008087892 */ /* 0x000fe4000f8ec0ff */
[----:B------:R-:W-:Y:S02]  /*3700*/  UIADD3 UR6, UPT, UPT, -UR6, UR15, URZ ;  /* 0x0000000f06067290 */ /* 0x000fe4000fffe1ff */
[----:B------:R-:W-:Y:S01]  /*3710*/  UIADD3 UR8, UPT, UPT, UR16, UR8, URZ ;  /* 0x0000000810087290 */ /* 0x000fe2000fffe0ff */
[----:B------:R-:W2:Y:S03]  /*3720*/  SYNCS.PHASECHK.TRANS64.TRYWAIT P0, [UR7+0x140], R0 ;  /* 0x00014000ff0075a7 */ /* 0x000ea60008001107 */
[----:B------:R-:W-:Y:S01]  /*3730*/  ULEA UR8, UR6, UR8, 0x14 ;  /* 0x0000000806087291 */ /* 0x000fe2000f8ea0ff */
[----:B-123--:R-:W-:Y:S11]  /*3740*/  @!P0 BRA `(.L_x_63) ;  /* 0x00000040009c8947 */ /* 0x00eff60003800000 */
.L_x_157:
[----:B------:R-:W-:Y:S01]  /*3750*/  IADD3 R10, PT, PT, R10, 0x1, RZ ;  /* 0x000000010a0a7810 */ /* 0x000fe20007ffe0ff */
[----:B------:R-:W-:Y:S06]  /*3760*/  BRA.U !UP3, `(.L_x_64) ;  /* 0x000000010bc07547 */ /* 0x000fec000b800000 */
[----:B------:R-:W-:Y:S01]  /*3770*/  UPLOP3.LUT UP4, UPT, UPT, UPT, UPT, 0x40, 0x4 ;  /* 0x000000000004789c */ /* 0x000fe20003f8e870 */
[----:B------:R-:W-:Y:S01]  /*3780*/  UMOV UR13, UR9 ;  /* 0x00000009000d7c82 */ /* 0x000fe20008000000 */
[----:B------:R-:W-:Y:S01]  /*3790*/  UMOV UR12, UR4 ;  /* 0x00000004000c7c82 */ /* 0x000fe20008000000 */
[----:B------:R-:W-:-:S08]  /*37a0*/  UMOV UR17, UR14 ;  /* 0x0000000e00117c82 */ /* 0x000fd00008000000 */
.L_x_67:
[----:B------:R-:W-:Y:S02]  /*37b0*/  UIADD3 UR13, UPT, UPT, UR13, 0x1, URZ ;  /* 0x000000010d0d7890 */ /* 0x000fe4000fffe0ff */
[----:B--2---:R-:W-:Y:S02]  /*37c0*/  ULEA UR6, UR17, UR5, 0x3 ;  /* 0x0000000511067291 */ /* 0x004fe4000f8e18ff */
[----:B------:R-:W-:Y:S01]  /*37d0*/  UISETP.NE.AND UP0, UPT, UR13, URZ, UPT ;  /* 0x000000ff0d00728c */ /* 0x000fe2000bf05270 */
[----:B---3--:R-:W-:Y:S10]  /*37e0*/  @P2 BRA `(.L_x_65) ;  /* 0x00000000000c2947 */ /* 0x008ff40003800000 */
[----:B-1----:R-:W-:Y:S04]  /*37f0*/  SHF.L.U32 R2, R8, 0x1f, RZ ;  /* 0x0000001f08027819 */ /* 0x002fe800000006ff */
[----:B------:R-:W1:Y:S02]  /*3800*/  SYNCS.PHASECHK.TRANS64.TRYWAIT P0, [UR6], R2 ;  /* 0x00000002ff0075a7 */ /* 0x000e640008001106 */
[----:B-1----:R-:W-:Y:S05]  /*3810*/  @!P0 BRA `(.L_x_66) ;  /* 0x0000004000808947 */ /* 0x002fea0003800000 */
.L_x_65:
[----:B------:R-:W-:Y:S01]  /*3820*/  UISETP.NE.AND UP1, UPT, UR12, 0x1, UPT ;  /* 0x000000010c00788c */ /* 0x000fe2000bf25270 */
[----:B------:R-:W-:Y:S01]  /*3830*/  PLOP3.LUT P2, PT, PT, PT, PT, 0x80, 0x8 ;  /* 0x000000000008781c */ /* 0x000fe20003f4f070 */
[----:B------:R-:W-:Y:S02]  /*3840*/  UIADD3 UR14, UPT, UPT, UR17, 0x1, URZ ;  /* 0x00000001110e7890 */ /* 0x000fe4000fffe0ff */
[----:B------:R-:W-:Y:S02]  /*3850*/  ULEA UR28, UR17, UR11, 0x9 ;  /* 0x0000000b111c7291 */ /* 0x000fe4000f8e48ff */
[----:B------:R-:W-:Y:S01]  /*3860*/  UISETP.NE.AND UP2, UPT, UR14, 0xc, UPT ;  /* 0x0000000c0e00788c */ /* 0x000fe2000bf45270 */
[----:B------:R-:W-:Y:S01]  /*3870*/  PLOP3.LUT P0, PT, PT, PT, UP1, 0x80, 0x8 ;  /* 0x000000000008781c */ /* 0x000fe20003f0f018 */
[----:B------:R-:W-:Y:S02]  /*3880*/  UIADD3 UR40, UPT, UPT, UR28, 0x40, URZ ;  /* 0x000000401c287890 */ /* 0x000fe4000fffe0ff */
[----:B------:R-:W-:Y:S02]  /*3890*/  USEL UR27, URZ, 0x1, UP2 ;  /* 0x00000001ff1b7887 */ /* 0x000fe40009000000 */
[----:B------:R-:W-:Y:S02]  /*38a0*/  USEL UR14, UR14, URZ, UP2 ;  /* 0x000000ff0e0e7287 */ /* 0x000fe40009000000 */
[----:B------:R-:W-:Y:S02]  /*38b0*/  UIADD3 UR36, UPT, UPT, UR28, 0x80, URZ ;  /* 0x000000801c247890 */ /* 0x000fe4000fffe0ff */
[----:B------:R-:W-:Y:S01]  /*38c0*/  @UP1 ULEA UR26, UR14, UR5, 0x3 ;  /* 0x000000050e1a1291 */ /* 0x000fe2000f8e18ff */
[----:B------:R-:W-:Y:S01]  /*38d0*/  LOP3.LUT R8, R8, UR27, RZ, 0x3c, !PT ;  /* 0x0000001b08087c12 */ /* 0x000fe2000f8e3cff */
[----:B------:R-:W-:Y:S02]  /*38e0*/  UIADD3 UR32, UPT, UPT, UR28, 0xc0, URZ ;  /* 0x000000c01c207890 */ /* 0x000fe4000fffe0ff */
[----:B------:R-:W-:Y:S01]  /*38f0*/  UIADD3 UR6, UPT, UPT, UR6, 0x60, URZ ;  /* 0x0000006006067890 */ /* 0x000fe2000fffe0ff */
[----:B-1----:R-:W-:Y:S01]  /*3900*/  @P0 SHF.L.U32 R0, R8, 0x1f, RZ ;  /* 0x0000001f08000819 */ /* 0x002fe200000006ff */
[----:B------:R-:W-:Y:S01]  /*3910*/  UIADD3 UR12, UPT, UPT, UR12, -0x1, URZ ;  /* 0xffffffff0c0c7890 */ /* 0x000fe2000fffe0ff */
[----:B------:R-:W-:Y:S02]  /*3920*/  UMOV UR29, 0x20004020 ;  /* 0x20004020001d7882 */ /* 0x000fe40000000000 */
[----:B------:R2:W3:Y:S01]  /*3930*/  @P0 SYNCS.PHASECHK.TRANS64.TRYWAIT P2, [UR26], R0 ;  /* 0x00000000ff0005a7 */ /* 0x0004e2000804111a */
[----:B------:R-:W-:Y:S01]  /*3940*/  ULEA UR26, UR17, UR10, 0x9 ;  /* 0x0000000a111a7291 */ /* 0x000fe2000f8e48ff */
[----:B------:R-:W-:Y:S01]  /*3950*/  UMOV UR27, 0x40004040 ;  /* 0x40004040001b7882 */ /* 0x000fe20000000000 */
[----:B------:R-:W-:Y:S02]  /*3960*/  UMOV UR41, 0x20004020 ;  /* 0x2000402000297882 */ /* 0x000fe40000000000 */
[----:B------:R-:W-:Y:S02]  /*3970*/  UIADD3 UR38, UPT, UPT, UR26, 0x2, URZ ;  /* 0x000000021a267890 */ /* 0x000fe4000fffe0ff */
[----:B------:R-:W-:Y:S02]  /*3980*/  UIADD3 UR34, UPT, UPT, UR26, 0x4, URZ ;  /* 0x000000041a227890 */ /* 0x000fe4000fffe0ff */
[----:B------:R-:W-:Y:S01]  /*3990*/  UIADD3 UR30, UPT, UPT, UR26, 0x6, URZ ;  /* 0x000000061a1e7890 */ /* 0x000fe2000fffe0ff */
[----:B------:R2:W-:Y:S01]  /*39a0*/  UTCHMMA gdesc[UR26], gdesc[UR28], tmem[UR8], tmem[UR24], idesc[UR25], UP4 ;  /* 0x00ff181c1a0075ea */ /* 0x0005e2000a000008 */
[----:B------:R-:W-:Y:S01]  /*39b0*/  UPLOP3.LUT UP4, UPT, UPT, UPT, UPT, 0x80, 0x8 ;  /* 0x000000000008789c */ /* 0x000fe20003f8f070 */
[----:B------:R-:W-:Y:S01]  /*39c0*/  UMOV UR39, 0x40004040 ;  /* 0x4000404000277882 */ /* 0x000fe20000000000 */
[----:B------:R-:W-:Y:S01]  /*39d0*/  UMOV UR37, 0x20004020 ;  /* 0x2000402000257882 */ /* 0x000fe20000000000 */
[----:B------:R2:W-:Y:S01]  /*39e0*/  UTCHMMA gdesc[UR38], gdesc[UR40], tmem[UR8], tmem[UR22], idesc[UR23], UPT ;  /* 0x00ff1628260075ea */ /* 0x0005e2000b800008 */
[----:B------:R-:W-:Y:S01]  /*39f0*/  UMOV UR35, 0x40004040 ;  /* 0x4000404000237882 */ /* 0x000fe20000000000 */
[----:B------:R-:W-:Y:S01]  /*3a00*/  UMOV UR33, 0x20004020 ;  /* 0x2000402000217882 */ /* 0x000fe20000000000 */
[----:B------:R-:W-:Y:S01]  /*3a10*/  UMOV UR31, 0x40004040 ;  /* 0x40004040001f7882 */ /* 0x000fe20000000000 */
[----:B------:R2:W-:Y:S01]  /*3a20*/  UTCHMMA gdesc[UR34], gdesc[UR36], tmem[UR8], tmem[UR20], idesc[UR21], UPT ;  /* 0x00ff1424220075ea */ /* 0x0005e2000b800008 */
[----:B------:R2:W-:Y:S01]  /*3a30*/  UTCHMMA gdesc[UR30], gdesc[UR32], tmem[UR8], tmem[UR18], idesc[UR19], UPT ;  /* 0x00ff12201e0075ea */ /* 0x0005e2000b800008 */
[----:B------:R2:W-:Y:S01]  /*3a40*/  UTCBAR [UR6], URZ ;  /* 0x000000ff060073e9 */ /* 0x0005e200080000ff */
[----:B------:R-:W-:Y:S01]  /*3a50*/  UMOV UR17, UR14 ;  /* 0x0000000e00117c82 */ /* 0x000fe20008000000 */
[----:B------:R-:W-:Y:S05]  /*3a60*/  BRA.U UP0, `(.L_x_67) ;  /* 0xfffffffd00507547 */ /* 0x000fea000b83ffff */
.L_x_64:
[----:B------:R-:W-:Y:S01]  /*3a70*/  UIADD3 UR15, UPT, UPT, UR15, 0x1, URZ ;  /* 0x000000010f0f7890 */ /* 0x000fe2000fffe0ff */
[C---:B------:R-:W-:Y:S01]  /*3a80*/  ISETP.NE.AND P0, PT, R10.reuse, 0x2, PT ;  /* 0x000000020a00780c */ /* 0x040fe20003f05270 */
[----:B------:R-:W-:Y:S02]  /*3a90*/  UIADD3 UR7, UPT, UPT, UR7, 0x120, URZ ;  /* 0x0000012007077890 */ /* 0x000fe4000fffe0ff */
[----:B------:R-:W-:Y:S01]  /*3aa0*/  UISETP.NE.AND UP0, UPT, UR15, 0x4, UPT ;  /* 0x000000040f00788c */ /* 0x000fe2000bf05270 */
[----:B-12---:R-:W-:Y:S02]  /*3ab0*/  SEL R0, RZ, 0x1, P0 ;  /* 0x00000001ff007807 */ /* 0x006fe40000000000 */
[----:B------:R-:W-:Y:S01]  /*3ac0*/  SEL R10, R10, RZ, P0 ;  /* 0x000000ff0a0a7207 */ /* 0x000fe20000000000 */
[----:B------:R-:W-:Y:S01]  /*3ad0*/  USEL UR6, URZ, 0x1, UP0 ;  /* 0x00000001ff067887 */ /* 0x000fe20008000000 */
[----:B------:R-:W-:Y:S01]  /*3ae0*/  LOP3.LUT R9, R9, R0, RZ, 0x3c, !PT ;  /* 0x0000000009097212 */ /* 0x000fe200078e3cff */
[----:B------:R-:W-:Y:S01]  /*3af0*/  USEL UR15, UR15, URZ, UP0 ;  /* 0x000000ff0f0f7287 */ /* 0x000fe20008000000 */
[----:B------:R1:W-:Y:S03]  /*3b00*/  UTCBAR [UR7], URZ ;  /* 0x000000ff070073e9 */ /* 0x0003e600080000ff */
[----:B------:R-:W-:Y:S01]  /*3b10*/  LOP3.LUT R11, R11, UR6, RZ, 0x3c, !PT ;  /* 0x000000060b0b7c12 */ /* 0x000fe2000f8e3cff */
[----:B------:R-:W-:Y:S07]  /*3b20*/  @P1 BRA `(.L_x_68) ;  /* 0xfffffff800881947 */ /* 0x000fee000383ffff */
[----:B------:R-:W2:Y:S01]  /*3b30*/  S2UR UR4, SR_CgaCtaId ;  /* 0x00000000000479c3 */ /* 0x000ea20000008800 */
[----:B------:R-:W-:Y:S01]  /*3b40*/  ELECT P0, URZ, PT ;  /* 0x0000000000ff782f */ /* 0x000fe20003800000 */
[----:B------:R-:W-:Y:S01]  /*3b50*/  IMAD.MOV.U32 R0, RZ, RZ, 0x1 ;  /* 0x00000001ff007424 */ /* 0x000fe200078e00ff */
[----:B------:R-:W-:Y:S01]  /*3b60*/  UIADD3 UR5, UPT, UPT, UR5, 0x140, URZ ;  /* 0x0000014005057890 */ /* 0x000fe2000fffe0ff */
[----:B------:R-:W-:Y:S01]  /*3b70*/  SHF.L.U32 R2, R11, 0x1f, RZ ;  /* 0x0000001f0b027819 */ /* 0x000fe200000006ff */
[----:B------:R-:W-:-:S03]  /*3b80*/  UMOV UR6, 0x40 ;  /* 0x0000004000067882 */ /* 0x000fc60000000000 */
[----:B------:R-:W-:Y:S01]  /*3b90*/  UVIRTCOUNT.DEALLOC.SMPOOL 0x80 ;  /* 0x000000800000784c */ /* 0x000fe20000000000 */
[----:B--2---:R-:W-:Y:S02]  /*3ba0*/  ULEA UR4, UR4, UR6, 0x18 ;  /* 0x0000000604047291 */ /* 0x004fe4000f8ec0ff */
[----:B------:R-:W-:-:S07]  /*3bb0*/  ULEA UR6, UR15, UR5, 0x3 ;  /* 0x000000050f067291 */ /* 0x000fce000f8e18ff */
[----:B------:R2:W-:Y:S02]  /*3bc0*/  @P0 STS.U8 [UR4+0x1c], R0 ;  /* 0x00001c00ff000988 */ /* 0x0005e40008000004 */
[----:B------:R-:W4:Y:S02]  /*3bd0*/  SYNCS.PHASECHK.TRANS64.TRYWAIT P0, [UR6], R2 ;  /* 0x00000002ff0075a7 */ /* 0x000f240008001106 */
[----:B--2-4-:R-:W-:Y:S05]  /*3be0*/  @!P0 BRA `(.L_x_69) ;  /* 0x0000003c00a48947 */ /* 0x014fea0003800000 */
.L_x_160:
[----:B-1----:R-:W-:-:S04]  /*3bf0*/  UIADD3 UR7, UPT, UPT, UR15, 0x1, URZ ;  /* 0x000000010f077890 */ /* 0x002fc8000fffe0ff */
[----:B------:R-:W-:-:S04]  /*3c00*/  UISETP.NE.AND UP0, UPT, UR7, 0x4, UPT ;  /* 0x000000040700788c */ /* 0x000fc8000bf05270 */
[----:B------:R-:W-:Y:S02]  /*3c10*/  USEL UR8, URZ, 0x1, UP0 ;  /* 0x00000001ff087887 */ /* 0x000fe40008000000 */
[----:B------:R-:W-:-:S04]  /*3c20*/  USEL UR7, UR7, URZ, UP0 ;  /* 0x000000ff07077287 */ /* 0x000fc80008000000 */
[----:B------:R-:W-:Y:S01]  /*3c30*/  ULEA UR6, UR7, UR5, 0x3 ;  /* 0x0000000507067291 */ /* 0x000fe2000f8e18ff */
[----:B--2---:R-:W-:-:S04]  /*3c40*/  LOP3.LUT R2, R11, UR8, RZ, 0x3c, !PT ;  /* 0x000000080b027c12 */ /* 0x004fc8000f8e3cff */
[----:B------:R-:W-:-:S04]  /*3c50*/  SHF.L.U32 R3, R2, 0x1f, RZ ;  /* 0x0000001f02037819 */ /* 0x000fc800000006ff */
[----:B------:R-:W1:Y:S02]  /*3c60*/  SYNCS.PHASECHK.TRANS64.TRYWAIT P0, [UR6], R3 ;  /* 0x00000003ff0075a7 */ /* 0x000e640008001106 */
[----:B-1----:R-:W-:Y:S05]  /*3c70*/  @!P0 BRA `(.L_x_70) ;  /* 0x0000003c00988947 */ /* 0x002fea0003800000 */
.L_x_162:
        /* <DEDUP_REMOVED lines=9> */
.L_x_164:
[----:B------:R-:W-:-:S04]  /*3d10*/  UIADD3 UR7, UPT, UPT, UR7, 0x1, URZ ;  /* 0x0000000107077890 */ /* 0x000fc8000fffe0ff */
[----:B------:R-:W-:-:S04]  /*3d20*/  UISETP.NE.AND UP0, UPT, UR7, 0x4, UPT ;  /* 0x000000040700788c */ /* 0x000fc8000bf05270 */
[----:B------:R-:W-:Y:S02]  /*3d30*/  USEL UR6, URZ, 0x1, UP0 ;  /* 0x00000001ff067887 */ /* 0x000fe40008000000 */
[----:B------:R-:W-:-:S04]  /*3d40*/  USEL UR7, UR7, URZ, UP0 ;  /* 0x000000ff07077287 */ /* 0x000fc80008000000 */
[----:B------:R-:W-:Y:S01]  /*3d50*/  ULEA UR7, UR7, UR5, 0x3 ;  /* 0x0000000507077291 */ /* 0x000fe2000f8e18ff */
[----:B------:R-:W-:-:S04]  /*3d60*/  LOP3.LUT R2, R2, UR6, RZ, 0x3c, !PT ;  /* 0x0000000602027c12 */ /* 0x000fc8000f8e3cff */
[----:B------:R-:W-:-:S04]  /*3d70*/  SHF.L.U32 R2, R2, 0x1f, RZ ;  /* 0x0000001f02027819 */ /* 0x000fc800000006ff */
[----:B------:R-:W2:Y:S02]  /*3d80*/  SYNCS.PHASECHK.TRANS64.TRYWAIT P0, [UR7], R2 ;  /* 0x00000002ff0075a7 */ /* 0x000ea40008001107 */
[----:B--2---:R-:W-:Y:S05]  /*3d90*/  @!P0 BRA `(.L_x_72) ;  /* 0x0000003c00808947 */ /* 0x004fea0003800000 */
.L_x_166:
[----:B------:R-:W-:Y:S01]  /*3da0*/  NOP ;  /* 0x0000000000007918 */ /* 0x000fe20000000000 */
[----:B-1----:R-:W1:Y:S01]  /*3db0*/  LDS R0, [UR4+0x14] ;  /* 0x00001404ff007984 */ /* 0x002e620008000800 */
[----:B------:R-:W-:Y:S01]  /*3dc0*/  ULOP3.LUT UR6, UR16, 0xffff, URZ, 0xc0, !UPT ;  /* 0x0000ffff10067892 */ /* 0x000fe2000f8ec0ff */
[----:B------:R-:W-:Y:S01]  /*3dd0*/  UMOV UR8, 0xffff ;  /* 0x0000ffff00087882 */ /* 0x000fe20000000000 */
[----:B------:R-:W-:Y:S02]  /*3de0*/  UMOV UR5, 0x1 ;  /* 0x0000000100057882 */ /* 0x000fe40000000000 */
[----:B------:R-:W-:-:S04]  /*3df0*/  USHF.R.U32.HI UR6, URZ, 0x5, UR6 ;  /* 0x00000005ff067899 */ /* 0x000fc80008011606 */
[----:B------:R-:W-:Y:S02]  /*3e00*/  USHF.L.U32 UR8, UR8, UR6, URZ ;  /* 0x0000000608087299 */ /* 0x000fe400080006ff */
[----:B------:R-:W-:-:S04]  /*3e10*/  USHF.L.U32 UR5, UR5, UR6, URZ ;  /* 0x0000000605057299 */ /* 0x000fc800080006ff */
[----:B-1----:R-:W-:-:S04]  /*3e20*/  LOP3.LUT R0, R0, UR8, RZ, 0xc0, !PT ;  /* 0x0000000800007c12 */ /* 0x002fc8000f8ec0ff */
[----:B------:R-:W-:-:S13]  /*3e30*/  ISETP.NE.AND P0, PT, R0, UR8, PT ;  /* 0x0000000800007c0c */ /* 0x000fda000bf05270 */
[----:B------:R-:W-:Y:S05]  /*3e40*/  @P0 BRA `(.L_x_73) ;  /* 0x0000000000580947 */ /* 0x000fea0003800000 */
[----:B------:R-:W1:Y:S02]  /*3e50*/  LDS R0, [UR4+0x18] ;  /* 0x00001804ff007984 */ /* 0x000e640008000800 */
[----:B-1----:R-:W-:-:S04]  /*3e60*/  LOP3.LUT R0, R0, UR5, RZ, 0xc0, !PT ;  /* 0x0000000500007c12 */ /* 0x002fc8000f8ec0ff */
[----:B------:R-:W-:-:S13]  /*3e70*/  ISETP.NE.AND P0, PT, R0, UR5, PT ;  /* 0x0000000500007c0c */ /* 0x000fda000bf05270 */
[----:B------:R-:W-:Y:S05]  /*3e80*/  @P0 BRA `(.L_x_74) ;  /* 0x00000000003c0947 */ /* 0x000fea0003800000 */
[----:B------:R-:W1:Y:S01]  /*3e90*/  S2R R2, SR_LANEID ;  /* 0x0000000000027919 */ /* 0x000e620000000000 */
[----:B------:R-:W-:Y:S01]  /*3ea0*/  ULOP3.LUT UR8, URZ, UR8, URZ, 0x33, !UPT ;  /* 0x00000008ff087292 */ /* 0x000fe2000f8e33ff */
[----:B------:R-:W-:Y:S02]  /*3eb0*/  VOTEU.ANY UR7, UPT, PT ;  /* 0x0000000000077886 */ /* 0x000fe400038e0100 */
[----:B------:R-:W-:-:S03]  /*3ec0*/  UFLO.U32 UR7, UR7 ;  /* 0x00000007000772bd */ /* 0x000fc600080e0000 */
[----:B------:R-:W-:-:S04]  /*3ed0*/  IMAD.U32 R0, RZ, RZ, UR8 ;  /* 0x00000008ff007e24 */ /* 0x000fc8000f8e00ff */
[----:B------:R2:W4:Y:S02]  /*3ee0*/  REDUX UR6, R0 ;  /* 0x00000000000673c4 */ /* 0x0005240000000000 */
[----:B------:R1:W-:Y:S02]  /*3ef0*/  UTCATOMSWS.AND URZ, UR8 ;  /* 0x0000000800ff79e3 */ /* 0x0003e40008000000 */
[----:B-1----:R-:W-:Y:S02]  /*3f00*/  ISETP.EQ.U32.AND P0, PT, R2, UR7, PT ;  /* 0x0000000702007c0c */ /* 0x002fe4000bf02070 */
[----:B--2---:R-:W-:Y:S02]  /*3f10*/  LOP3.LUT R0, RZ, UR5, RZ, 0x33, !PT ;  /* 0x00000005ff007c12 */ /* 0x004fe4000f8e33ff */
[----:B----4-:R-:W-:Y:S02]  /*3f20*/  MOV R2, UR6 ;  /* 0x0000000600027c02 */ /* 0x010fe40008000f00 */
[----:B------:R-:W1:Y:S07]  /*3f30*/  REDUX UR5, R0 ;  /* 0x00000000000573c4 */ /* 0x000e6e0000000000 */
[----:B------:R2:W-:Y:S01]  /*3f40*/  @P0 ATOMS.AND RZ, [UR4+0x14], R2 ;  /* 0x00001402ffff098c */ /* 0x0005e2000a800004 */
[----:B-1----:R-:W-:-:S05]  /*3f50*/  IMAD.U32 R0, RZ, RZ, UR5 ;  /* 0x00000005ff007e24 */ /* 0x002fca000f8e00ff */
[----:B------:R2:W-:Y:S01]  /*3f60*/  @P0 ATOMS.AND RZ, [UR4+0x18], R0 ;  /* 0x00001800ffff098c */ /* 0x0005e2000a800004 */
[----:B------:R-:W-:Y:S05]  /*3f70*/  BRA `(.L_x_75) ;  /* 0x0000000000147947 */ /* 0x000fea0003800000 */
.L_x_74:
[----:B------:R-:W-:Y:S02]  /*3f80*/  MOV R2, 0x3fa0 ;  /* 0x00003fa000027802 */ /* 0x000fe40000000f00 */
[----:B---3-5:R-:W-:Y:S05]  /*3f90*/  CALL.REL.NOINC `($__internal_0_$__cuda_sm10x_tcgen05_guardrail_trap_col_being_dealloced_not_returned_by_alloc) ;  /* 0x0000003c00f47944 */ /* 0x028fea0003c00000 */
[----:B------:R-:W-:Y:S05]  /*3fa0*/  BRA `(.L_x_75) ;  /* 0x0000000000087947 */ /* 0x000fea0003800000 */
.L_x_73:
[----:B------:R-:W-:Y:S02]  /*3fb0*/  MOV R2, 0x3fd0 ;  /* 0x00003fd000027802 */ /* 0x000fe40000000f00 */
[----:B---3-5:R-:W-:Y:S05]  /*3fc0*/  CALL.REL.NOINC `($__internal_2_$__cuda_sm10x_tcgen05_guardrail_trap_unallocated_columns_being_dealloced) ;  /* 0x0000004000007944 */ /* 0x028fea0003c00000 */
.L_x_75:
[----:B------:R-:W-:Y:S01]  /*3fd0*/  NOP ;  /* 0x0000000000007918 */ /* 0x000fe20000000000 */
[----:B------:R-:W-:Y:S05]  /*3fe0*/  EXIT ;  /* 0x000000000000794d */ /* 0x000fea0003800000 */
.L_x_57:
[----:B------:R-:W-:-:S09]  /*3ff0*/  UISETP.NE.OR UP2, UPT, UR8, 0x3, !UP2 ;  /* 0x000000030800788c */ /* 0x000fd2000d745670 */
[----:B------:R-:W-:Y:S05]  /*4000*/  BRA.U UP2, `(.L_x_76) ;  /* 0x0000000d02ac7547 */ /* 0x000fea000b800000 */
[----:B------:R-:W1:Y:S01]  /*4010*/  LDC R0, c[0x0][0xb30] ;  /* 0x0002cc00ff007b82 */ /* 0x000e620000000800 */
[----:B------:R-:W2:Y:S01]  /*4020*/  LDCU.64 UR8, c[0x0][0x888] ;  /* 0x00011100ff0877ac */ /* 0x000ea20008000a00 */
[----:B------:R-:W-:Y:S01]  /*4030*/  IMAD.MOV.U32 R32, RZ, RZ, 0x1 ;  /* 0x00000001ff207424 */ /* 0x000fe200078e00ff */
[----:B------:R-:W-:Y:S01]  /*4040*/  CS2R R28, SRZ ;  /* 0x00000000001c7805 */ /* 0x000fe2000001ff00 */
[----:B------:R-:W-:Y:S01]  /*4050*/  IMAD.MOV.U32 R25, RZ, RZ, 0x2000 ;  /* 0x00002000ff197424 */ /* 0x000fe200078e00ff */
[----:B------:R-:W4:Y:S03]  /*4060*/  LDCU.64 UR4, c[0x0][0x890] ;  /* 0x00011200ff0477ac */ /* 0x000f260008000a00 */
[----:B------:R-:W3:Y:S01]  /*4070*/  LDC R24, c[0x0][0x370] ;  /* 0x0000dc00ff187b82 */ /* 0x000ee20000000800 */
[----:B------:R-:W-:Y:S01]  /*4080*/  UMOV UR7, 0x400 ;  /* 0x0000040000077882 */ /* 0x000fe20000000000 */
[----:B------:R-:W-:-:S02]  /*4090*/  UPLOP3.LUT UP1, UPT, UPT, UPT, UPT, 0x40, 0x4 ;  /* 0x000000000004789c */ /* 0x000fc40003f2e870 */
[----:B------:R-:W-:Y:S01]  /*40a0*/  ULEA UR7, UR37, UR7, 0x18 ;  /* 0x0000000725077291 */ /* 0x000fe2000f8ec0ff */
[----:B------:R-:W-:-:S03]  /*40b0*/  UMOV UR13, URZ ;  /* 0x000000ff000d7c82 */ /* 0x000fc60008000000 */
[----:B------:R-:W3:Y:S01]  /*40c0*/  LDC R3, c[0x0][0xb0c] ;  /* 0x0002c300ff037b82 */ /* 0x000ee20000000800 */
[----:B--2---:R-:W-:Y:S02]  /*40d0*/  UISETP.NE.U32.AND UP3, UPT, UR8, URZ, UPT ;  /* 0x000000ff0800728c */ /* 0x004fe4000bf65070 */
[----:B----4-:R-:W-:-:S05]  /*40e0*/  UISETP.NE.U32.AND UP4, UPT, UR4, URZ, UPT ;  /* 0x000000ff0400728c */ /* 0x010fca000bf85070 */
[----:B------:R-:W2:Y:S01]  /*40f0*/  LDC R18, c[0x0][0xb20] ;  /* 0x0002c800ff127b82 */ /* 0x000ea20000000800 */
[----:B-1----:R-:W-:Y:S01]  /*4100*/  ISETP.NE.AND P1, PT, R0, 0x1, PT ;  /* 0x000000010000780c */ /* 0x002fe20003f25270 */
[----:B------:R-:W-:Y:S02]  /*4110*/  UISETP.NE.AND.EX UP3, UPT, UR9, URZ, UPT, UP3 ;  /* 0x000000ff0900728c */ /* 0x000fe4000bf65330 */
[----:B------:R-:W-:-:S04]  /*4120*/  UISETP.NE.AND.EX UP4, UPT, UR5, URZ, UPT, UP4 ;  /* 0x000000ff0500728c */ /* 0x000fc8000bf85340 */
[----:B------:R-:W1:Y:S08]  /*4130*/  LDC.64 R30, c[0x0][0x348] ;  /* 0x0000d200ff1e7b82 */ /* 0x000e700000000a00 */
[----:B------:R-:W4:Y:S08]  /*4140*/  LDC.64 R16, c[0x0][0xb10] ;  /* 0x0002c400ff107b82 */ /* 0x000f300000000a00 */
[----:B------:R-:W1:Y:S08]  /*4150*/  LDC.64 R6, c[0x0][0xb18] ;  /* 0x0002c600ff067b82 */ /* 0x000e700000000a00 */
[----:B------:R-:W1:Y:S08]  /*4160*/  LDC.64 R4, c[0x0][0xb28] ;  /* 0x0002ca00ff047b82 */ /* 0x000e700000000a00 */
[----:B--23--:R-:W1:Y:S02]  /*4170*/  LDC R19, c[0x0][0x374] ;  /* 0x0000dd00ff137b82 */ /* 0x00ce640000000800 */
.L_x_85:
[C---:B------:R-:W-:Y:S02]  /*4180*/  LEA R0, R29.reuse, UR7, 0x3 ;  /* 0x000000071d007c11 */ /* 0x040fe4000f8e18ff */
[----:B------:R-:W-:Y:S02]  /*4190*/  SHF.L.U32 R2, R28, 0x1f, RZ ;  /* 0x0000001f1c027819 */ /* 0x000fe400000006ff */
[----:B------:R-:W-:Y:S02]  /*41a0*/  LEA R20, R29, UR7, 0x4 ;  /* 0x000000071d147c11 */ /* 0x000fe4000f8e20ff */
[----:B--2---:R-:W2:Y:S02]  /*41b0*/  SYNCS.PHASECHK.TRANS64.TRYWAIT P0, [R0+URZ+0x100], R2 ;  /* 0x00010002000075a7 */ /* 0x004ea400080011ff */
[----:B--2---:R-:W-:Y:S05]  /*41c0*/  @!P0 BRA `(.L_x_77) ;  /* 0x00000038008c8947 */ /* 0x004fea0003800000 */
.L_x_167:
[----:B------:R-:W-:Y:S01]  /*41d0*/  ISETP.GE.AND P0, PT, R26, 0x1, PT ;  /* 0x000000011a00780c */ /* 0x000fe20003f06270 */
[----:B------:R-:W3:Y:S01]  /*41e0*/  LDS.128 R20, [R20+0x190] ;  /* 0x0001900014147984 */ /* 0x000ee20000000c00 */
[----:B--2---:R-:W-:Y:S01]  /*41f0*/  VIADD R0, R0, 0x110 ;  /* 0x0000011000007836 */ /* 0x004fe20000000000 */
[----:B------:R-:W-:Y:S01]  /*4200*/  @!PT LDS RZ, [RZ] ;  /* 0x00000000fffff984 */ /* 0x000fe20000000800 */
[----:B------:R-:W-:Y:S01]  /*4210*/  @!PT LDS RZ, [RZ] ;  /* 0x00000000fffff984 */ /* 0x000fe20000000800 */
[----:B------:R-:W-:Y:S01]  /*4220*/  @!PT LDS RZ, [RZ] ;  /* 0x00000000fffff984 */ /* 0x000fe20000000800 */
[----:B------:R-:W-:Y:S01]  /*4230*/  @!PT LDS RZ, [RZ] ;  /* 0x00000000fffff984 */ /* 0x000fe20000000800 */
[----:B------:R2:W-:Y:S06]  /*4240*/  MEMBAR.ALL.CTA ;  /* 0x0000000000007992 */ /* 0x0005ec0000008000 */
[----:B--2---:R-:W2:Y:S01]  /*4250*/  FENCE.VIEW.ASYNC.S ;  /* 0x00000000000073c6 */ /* 0x004ea20000000000 */
[----:B------:R-:W-:Y:S04]  /*4260*/  PRMT R0, RZ, 0x654, R0 ;  /* 0x00000654ff007816 */ /* 0x000fe80000000000 */
[----:B--2---:R2:W-:Y:S01]  /*4270*/  SYNCS.ARRIVE.TRANS64.RED.A1T0 RZ, [R0+URZ], RZ ;  /* 0x000000ff00ff79a7 */ /* 0x0045e200081004ff */
[----:B---3--:R-:W-:Y:S11]  /*4280*/  LOP3.LUT P3, RZ, R22, 0x1, RZ, 0xc0, !PT ;  /* 0x0000000116ff7812 */ /* 0x008ff6000786c0ff */
[----:B------:R-:W-:Y:S02]  /*4290*/  @!UPT UIADD3 URZ, UPT, UPT, URZ, URZ, URZ ;  /* 0x000000fffffff290 */ /* 0x000fe4000fffe0ff */
[----:B------:R-:W-:Y:S02]  /*42a0*/  @P3 MOV R11, R20 ;  /* 0x00000014000b3202 */ /* 0x000fe40000000f00 */
[----:B------:R-:W-:Y:S01]  /*42b0*/  @P3 LOP3.LUT R10, R21, 0xffff, RZ, 0xc0, !PT ;  /* 0x0000ffff150a3812 */ /* 0x000fe200078ec0ff */
[----:B--2---:R-:W-:Y:S06]  /*42c0*/  @!P0 BRA `(.L_x_78) ;  /* 0x0000000000a48947 */ /* 0x004fec0003800000 */
[-C--:B-1----:R-:W-:Y:S01]  /*42d0*/  IMAD.HI.U32 R0, R19, R7.reuse, RZ ;  /* 0x0000000713007227 */ /* 0x082fe200078e00ff */
[----:B------:R-:W-:Y:S02]  /*42e0*/  ISETP.NE.AND P0, PT, R6, 0x1, PT ;  /* 0x000000010600780c */ /* 0x000fe40003f05270 */
[----:B------:R-:W-:Y:S01]  /*42f0*/  ISETP.NE.AND P2, PT, R26, 0x1, PT ;  /* 0x000000011a00780c */ /* 0x000fe20003f45270 */
[----:B----4-:R-:W-:Y:S01]  /*4300*/  IMAD.HI.U32 R9, R24, R16, RZ ;  /* 0x0000001018097227 */ /* 0x010fe200078e00ff */
[----:B------:R-:W-:Y:S02]  /*4310*/  SHF.R.U32.HI R0, RZ, R18, R0 ;  /* 0x00000012ff007219 */ /* 0x000fe40000011600 */
[----:B------:R-:W-:Y:S01]  /*4320*/  ISETP.NE.AND P4, PT, R3, 0x1, PT ;  /* 0x000000010300780c */ /* 0x000fe20003f85270 */
[----:B------:R-:W-:Y:S01]  /*4330*/  IMAD.HI.U32 R13, R10, R7, RZ ;  /* 0x000000070a0d7227 */ /* 0x000fe200078e00ff */
[----:B------:R-:W-:Y:S02]  /*4340*/  SHF.R.U32.HI R9, RZ, R17, R9 ;  /* 0x00000011ff097219 */ /* 0x000fe40000011609 */
[----:B------:R-:W-:Y:S01]  /*4350*/  SEL R0, R19, R0, !P0 ;  /* 0x0000000013007207 */ /* 0x000fe20004000000 */
[----:B------:R-:W-:Y:S01]  /*4360*/  IMAD.HI.U32 R12, R11, R16, RZ ;  /* 0x000000100b0c7227 */ /* 0x000fe200078e00ff */
[----:B------:R-:W-:Y:S03]  /*4370*/  SEL R9, R24, R9, !P4 ;  /* 0x0000000918097207 */ /* 0x000fe60006000000 */
[-C--:B------:R-:W-:Y:S01]  /*4380*/  IMAD.HI.U32 R8, R0, R4.reuse, RZ ;  /* 0x0000000400087227 */ /* 0x080fe200078e00ff */
[----:B------:R-:W-:Y:S03]  /*4390*/  SHF.R.U32.HI R12, RZ, R17, R12 ;  /* 0x00000011ff0c7219 */ /* 0x000fe6000001160c */
[----:B------:R-:W-:Y:S01]  /*43a0*/  IMAD.HI.U32 R2, R9, R4, RZ ;  /* 0x0000000409027227 */ /* 0x000fe200078e00ff */
[-C--:B------:R-:W-:Y:S02]  /*43b0*/  @P2 SHF.R.U32.HI R0, RZ, R5.reuse, R8 ;  /* 0x00000005ff002219 */ /* 0x080fe40000011608 */
[----:B------:R-:W-:Y:S02]  /*43c0*/  SHF.R.U32.HI R8, RZ, R18, R13 ;  /* 0x00000012ff087219 */ /* 0x000fe4000001160d */
[----:B------:R-:W-:Y:S01]  /*43d0*/  @P2 SHF.R.U32.HI R9, RZ, R5, R2 ;  /* 0x00000005ff092219 */ /* 0x000fe20000011602 */
[----:B------:R-:W-:Y:S01]  /*43e0*/  IMAD R0, R26, R0, RZ ;  /* 0x000000001a007224 */ /* 0x000fe200078e02ff */
[----:B------:R-:W-:Y:S02]  /*43f0*/  SEL R8, R10, R8, !P0 ;  /* 0x000000080a087207 */ /* 0x000fe40004000000 */
[----:B------:R-:W-:Y:S01]  /*4400*/  SEL R2, R11, R12, !P4 ;  /* 0x0000000c0b027207 */ /* 0x000fe20006000000 */
[----:B------:R-:W-:Y:S01]  /*4410*/  IMAD R12, R26, R9, RZ ;  /* 0x000000091a0c7224 */ /* 0x000fe200078e02ff */
[C---:B------:R-:W-:Y:S01]  /*4420*/  ISETP.GE.AND P0, PT, R8.reuse, R0, PT ;  /* 0x000000000800720c */ /* 0x040fe20003f06270 */
[----:B------:R-:W-:Y:S03]  /*4430*/  IMAD.HI.U32 R0, R8, R4, RZ ;  /* 0x0000000408007227 */ /* 0x000fe600078e00ff */
[----:B------:R-:W-:Y:S02]  /*4440*/  ISETP.GE.OR P0, PT, R2, R12, P0 ;  /* 0x0000000c0200720c */ /* 0x000fe40000706670 */
[-C--:B------:R-:W-:Y:S04]  /*4450*/  SHF.R.U32.HI R0, RZ, R5.reuse, R0 ;  /* 0x00000005ff007219 */ /* 0x080fe80000011600 */
[----:B------:R-:W-:Y:S05]  /*4460*/  SEL R13, R8, R0, !P2 ;  /* 0x00000000080d7207 */ /* 0x000fea0005000000 */
[----:B------:R-:W-:Y:S02]  /*4470*/  IMAD.MOV R12, RZ, RZ, -R13 ;  /* 0x000000ffff0c7224 */ /* 0x000fe400078e0a0d */
[----:B------:R-:W-:Y:S04]  /*4480*/  @!P0 IMAD.HI.U32 R0, R2, R4, RZ ;  /* 0x0000000402008227 */ /* 0x000fe800078e00ff */
[----:B------:R-:W-:Y:S01]  /*4490*/  IMAD R12, R26, R12, R8 ;  /* 0x0000000c1a0c7224 */ /* 0x000fe200078e0208 */
[----:B------:R-:W-:Y:S04]  /*44a0*/  @!P0 SHF.R.U32.HI R0, RZ, R5, R0 ;  /* 0x00000005ff008219 */ /* 0x000fe80000011600 */
[----:B------:R-:W-:Y:S04]  /*44b0*/  @!P0 SEL R0, R2, R0, !P2 ;  /* 0x0000000002008207 */ /* 0x000fe80005000000 */
[----:B------:R-:W-:Y:S01]  /*44c0*/  @!P0 IADD3 R13, PT, PT, R13, -R0, RZ ;  /* 0x800000000d0d8210 */ /* 0x000fe20007ffe0ff */
[----:B------:R-:W-:Y:S01]  /*44d0*/  @!P0 IMAD R0, R9, R12, R0 ;  /* 0x0000000c09008224 */ /* 0x000fe200078e0200 */
[----:B------:R-:W-:Y:S01]  /*44e0*/  IADD3 R9, PT, PT, -R8, RZ, RZ ;  /* 0x000000ff08097210 */ /* 0x000fe20007ffe1ff */
[--C-:B------:R-:W-:Y:S02]  /*44f0*/  IMAD.MOV R12, RZ, RZ, -R2.reuse ;  /* 0x000000ffff0c7224 */ /* 0x100fe400078e0a02 */
[----:B------:R-:W-:Y:S02]  /*4500*/  @!P0 IMAD R8, R13, R26, R2 ;  /* 0x0000001a0d088224 */ /* 0x000fe400078e0202 */
[----:B------:R-:W-:Y:S02]  /*4510*/  @!P0 IMAD.MOV.U32 R2, RZ, RZ, R0 ;  /* 0x000000ffff028224 */ /* 0x000fe400078e0000 */
[----:B------:R-:W-:Y:S02]  /*4520*/  IMAD R11, R3, R12, R11 ;  /* 0x0000000c030b7224 */ /* 0x000fe400078e020b */
[----:B------:R-:W-:Y:S02]  /*4530*/  IMAD R10, R6, R9, R10 ;  /* 0x00000009060a7224 */ /* 0x000fe400078e020a */
[----:B------:R-:W-:Y:S02]  /*4540*/  IMAD R11, R2, R3, R11 ;  /* 0x00000003020b7224 */ /* 0x000fe400078e020b */
[----:B------:R-:W-:Y:S02]  /*4550*/  IMAD R10, R8, R6, R10 ;  /* 0x00000006080a7224 */ /* 0x000fe400078e020a */
.L_x_78:
[----:B------:R-:W-:Y:S05]  /*4560*/  BRA.U UP1, `(.L_x_79) ;  /* 0x0000000101107547 */ /* 0x000fea000b800000 */
[----:B------:R-:W-:Y:S04]  /*4570*/  MOV R2, UR6 ;  /* 0x0000000600027c02 */ /* 0x000fe80008000f00 */
[----:B------:R-:W-:Y:S04]  /*4580*/  SHF.L.U32 R2, R2, 0x1f, RZ ;  /* 0x0000001f02027819 */ /* 0x000fe800000006ff */
[----:B------:R-:W2:Y:S02]  /*4590*/  SYNCS.PHASECHK.TRANS64.TRYWAIT P0, [UR7+0xf8], R2 ;  /* 0x0000f802ff0075a7 */ /* 0x000ea40008001107 */
[----:B--2---:R-:W-:Y:S05]  /*45a0*/  @!P0 BRA `(.L_x_80) ;  /* 0x0000003400a88947 */ /* 0x004fea0003800000 */
.L_x_79:
[----:B------:R-:W-:Y:S02]  /*45b0*/  R2UR UR11, R15 ;  /* 0x000000000f0b72ca */ /* 0x000fe400000e0000 */
[----:B------:R-:W-:Y:S02]  /*45c0*/  R2UR UR10, R14 ;  /* 0x000000000e0a72ca */ /* 0x000fe400000e0000 */
[----:B------:R-:W-:Y:S04]  /*45d0*/  ISETP.NE.U32.AND P2, PT, RZ, UR4, PT ;  /* 0x00000004ff007c0c */ /* 0x000fe8000bf45070 */
[----:B------:R-:W-:Y:S05]  /*45e0*/  ISETP.NE.AND.EX P2, PT, RZ, UR5, PT, P2 ;  /* 0x00000005ff007c0c */ /* 0x000fea000bf45320 */
[----:B------:R-:W-:Y:S02]  /*45f0*/  USHF.L.U32 UR11, UR11, 0x6, URZ ;  /* 0x000000060b0b7899 */ /* 0x000fe400080006ff */
[----:B------:R-:W-:Y:S01]  /*4600*/  USHF.L.U32 UR10, UR10, 0x6, URZ ;  /* 0x000000060a0a7899 */ /* 0x000fe200080006ff */
[----:B------:R-:W-:Y:S11]  /*4610*/  BRA.U !UP4, `(.L_x_81) ;  /* 0x000000010c347547 */ /* 0x000ff6000b800000 */
[----:B------:R-:W-:Y:S01]  /*4620*/  UPLOP3.LUT UP0, UPT, UPT, UPT, UP3, 0x80, 0x8 ;  /* 0x000000000008789c */ /* 0x000fe20003f0f030 */
[----:B--2---:R-:W-:Y:S02]  /*4630*/  HFMA2 R0, -RZ, RZ, 0, 5.9604644775390625e-08 ;  /* 0x00000001ff007431 */ /* 0x004fe400000001ff */
[----:B------:R-:W-:Y:S03]  /*4640*/  IMAD.MOV.U32 R64, RZ, RZ, 0x1 ;  /* 0x00000001ff407424 */ /* 0x000fe600078e00ff */
[----:B------:R-:W-:Y:S05]  /*4650*/  PLOP3.LUT P0, PT, PT, PT, UP0, 0x80, 0x8 ;  /* 0x000000000008781c */ /* 0x000fea0003f0f008 */
[----:B------:R-:W2:Y:S01]  /*4660*/  @UP0 LDCU.64 UR14, c[0x0][0x888] ;  /* 0x00011100ff0e07ac */ /* 0x000ea20008000a00 */
[----:B------:R-:W-:Y:S07]  /*4670*/  @UP0 UIMAD UR8, UR36, UR4, URZ ;  /* 0x00000004240802a4 */ /* 0x000fee000f8e02ff */
[----:B------:R-:W-:Y:S01]  /*4680*/  @!P0 PRMT R64, R0, 0x7610, R64 ;  /* 0x0000761000408816 */ /* 0x000fe20000000040 */
[----:B--2---:R-:W-:Y:S03]  /*4690*/  @UP0 UIMAD.WIDE UR14, UR8, 0x4, UR14 ;  /* 0x00000004080e08a5 */ /* 0x004fe6000f8e020e */
[----:B------:R-:W2:Y:S03]  /*46a0*/  @!UP0 LDCU UR8, c[0x0][0x880] ;  /* 0x00011000ff0887ac */ /* 0x000ea60008000800 */
[----:B------:R-:W-:Y:S01]  /*46b0*/  IMAD.U32 R8, RZ, RZ, UR14 ;  /* 0x0000000eff087e24 */ /* 0x000fe2000f8e00ff */
[----:B------:R-:W-:Y:S05]  /*46c0*/  MOV R9, UR15 ;  /* 0x0000000f00097c02 */ /* 0x000fea0008000f00 */
[----:B-----5:R3:W5:Y:S02]  /*46d0*/  @P0 LDG.E R35, desc[UR46][R8.64] ;  /* 0x0000002e08230981 */ /* 0x020764000c1e1900 */
[----:B--23--:R-:W-:Y:S07]  /*46e0*/  @!P0 IMAD.U32 R35, RZ, RZ, UR8 ;  /* 0x00000008ff238e24 */ /* 0x00cfee000f8e00ff */
.L_x_81:
[----:B-----5:R-:W-:Y:S01]  /*46f0*/  @!P2 FSETP.EQ.AND P0, PT, R35, RZ, PT ;  /* 0x000000ff2300a20b */ /* 0x020fe20003f02000 */
[----:B------:R-:W-:Y:S01]  /*4700*/  @!UPT UIADD3 URZ, UPT, UPT, URZ, URZ, URZ ;  /* 0x000000fffffff290 */ /* 0x000fe2000fffe0ff */
[----:B------:R-:W-:Y:S11]  /*4710*/  @!P2 BRA `(.L_x_82) ;  /* 0x000000000014a947 */ /* 0x000ff60003800000 */
[----:B------:R-:W-:Y:S02]  /*4720*/  LOP3.LUT P2, RZ, R64, 0xff, RZ, 0xc0, !PT ;  /* 0x000000ff40ff7812 */ /* 0x000fe4000784c0ff */
[----:B------:R-:W-:Y:S04]  /*4730*/  PLOP3.LUT P0, PT, PT, PT, UP0, 0x80, 0x8 ;  /* 0x000000000008781c */ /* 0x000fe80003f0f008 */
[----:B------:R-:W-:Y:S07]  /*4740*/  PLOP3.LUT P0, PT, P0, PT, PT, 0x8, 0x80 ;  /* 0x000000000080781c */ /* 0x000fee000070e170 */
[----:B------:R-:W-:Y:S11]  /*4750*/  @P2 FSETP.EQ.AND P0, PT, R35, RZ, PT ;  /* 0x000000ff2300220b */ /* 0x000ff60003f02000 */
[----:B------:R-:W-:Y:S02]  /*4760*/  @!UPT UIADD3 URZ, UPT, UPT, URZ, URZ, URZ ;  /* 0x000000fffffff290 */ /* 0x000fe4000fffe0ff */
.L_x_82:
[----:B------:R-:W-:Y:S01]  /*4770*/  ULEA UR15, UR13, UR7, 0x3 ;  /* 0x000000070d0f7291 */ /* 0x000fe2000f8e18ff */
[----:B------:R-:W-:Y:S02]  /*4780*/  SHF.L.U32 R9, R32, 0x1f, RZ ;  /* 0x0000001f20097819 */ /* 0x000fe400000006ff */
[----:B------:R-:W-:Y:S04]  /*4790*/  ELECT P4, URZ, PT ;  /* 0x0000000000ff782f */ /* 0x000fe80003880000 */
[----:B------:R-:W-:Y:S02]  /*47a0*/  PLOP3.LUT P4, PT, P0, P4, PT, 0xf2, 0x2f ;  /* 0x00000000002f781c */ /* 0x000fe40000789e72 */
[----:B------:R-:W3:Y:S11]  /*47b0*/  SYNCS.PHASECHK.TRANS64.TRYWAIT P2, [UR15+0xd8], R9 ;  /* 0x0000d809ff0075a7 */ /* 0x000ef6000804110f */
[----:B-1----:R-:W-:Y:S05]  /*47c0*/  @!P4 IADD3 R8, P0, PT, R30, 0x580, RZ ;  /* 0x000005801e08c810 */ /* 0x002fea0007f1e0ff */
[----:B--2---:R-:W-:Y:S01]  /*47d0*/  @!P4 IMAD.X R2, RZ, RZ, R31, P0 ;  /* 0x000000ffff02c224 */ /* 0x004fe200000e061f */
[----:B---3--:R-:W-:Y:S07]  /*47e0*/  @!P2 BRA `(.L_x_83) ;  /* 0x000000340030a947 */ /* 0x008fee0003800000 */
.L_x_170:
[----:B------:R-:W2:Y:S01]  /*47f0*/  LDC.64 R12, c[0x0][0xb18] ;  /* 0x0002c600ff0c7b82 */ /* 0x000ea20000000a00 */
[----:B------:R-:W-:Y:S01]  /*4800*/  @!P4 R2UR UR8, R2 ;  /* 0x000000000208c2ca */ /* 0x000fe200000e0000 */
[----:B------:R-:W-:Y:S01]  /*4810*/  VOTEU.ALL UP2, P4 ;  /* 0x0000000000ff7886 */ /* 0x000fe20002040000 */
[----:B------:R-:W-:Y:S01]  /*4820*/  @!P4 R2UR UR9, R8 ;  /* 0x000000000809c2ca */ /* 0x000fe200000e0000 */
[----:B------:R-:W-:Y:S01]  /*4830*/  VOTEU.ALL UP1, P4 ;  /* 0x0000000000ff7886 */ /* 0x000fe20002020000 */
[----:B-1----:R-:W-:Y:S03]  /*4840*/  @!P4 IMAD.MOV.U32 R0, RZ, RZ, 0x2000 ;  /* 0x00002000ff00c424 */ /* 0x002fe600078e00ff */
[----:B------:R-:W1:Y:S01]  /*4850*/  @!P1 LDC R2, c[0x0][0xb0c] ;  /* 0x0002c300ff029b82 */ /* 0x000e620000000800 */
[----:B------:R-:W-:Y:S01]  /*4860*/  UMOV UR20, 0x0 ;  /* 0x0000000000147882 */ /* 0x000fe20000000000 */
[----:B------:R-:W-:Y:S01]  /*4870*/  UMOV UR21, 0x10000000 ;  /* 0x1000000000157882 */ /* 0x000fe20000000000 */
[----:B------:R-:W-:Y:S01]  /*4880*/  UMOV UR12, UR36 ;  /* 0x00000024000c7c82 */ /* 0x000fe20008000000 */
[----:B------:R-:W-:Y:S01]  /*4890*/  UIADD3 UR14, UPT, UPT, UR13, 0x1, URZ ;  /* 0x000000010d0e7890 */ /* 0x000fe2000fffe0ff */
[----:B------:R-:W-:Y:S01]  /*48a0*/  @P3 SHF.R.U32.HI R27, RZ, 0x10, R21 ;  /* 0x00000010ff1b3819 */ /* 0x000fe20000011615 */
[----:B------:R-:W-:Y:S02]  /*48b0*/  VIADD R29, R29, 0x1 ;  /* 0x000000011d1d7836 */ /* 0x000fe40000000000 */
[----:B------:R-:W-:Y:S01]  /*48c0*/  IMAD.U32 R9, RZ, RZ, UR8 ;  /* 0x00000008ff097e24 */ /* 0x000fe2000f8e00ff */
[----:B------:R-:W-:Y:S01]  /*48d0*/  @!UP2 ULEA UR8, UR13, UR7, 0xd ;  /* 0x000000070d08a291 */ /* 0x000fe2000f8e68ff */
[----:B------:R-:W-:Y:S01]  /*48e0*/  IMAD.U32 R8, RZ, RZ, UR9 ;  /* 0x00000009ff087e24 */ /* 0x000fe2000f8e00ff */
[----:B------:R-:W-:Y:S02]  /*48f0*/  UIADD3 UR9, UPT, UPT, UR15, 0xc0, URZ ;  /* 0x000000c00f097890 */ /* 0x000fe4000fffe0ff */
[----:B------:R-:W-:Y:S01]  /*4900*/  @!P4 R2UR UR19, R9 ;  /* 0x000000000913c2ca */ /* 0x000fe200000e0000 */
[----:B------:R-:W-:Y:S01]  /*4910*/  @!UP2 UIADD3 UR8, UPT, UPT, UR8, 0x400, URZ ;  /* 0x000004000808a890 */ /* 0x000fe2000fffe0ff */
[----:B------:R-:W-:Y:S01]  /*4920*/  @!P4 R2UR UR18, R8 ;  /* 0x000000000812c2ca */ /* 0x000fe200000e0000 */
[----:B------:R-:W-:Y:S01]  /*4930*/  UISETP.NE.AND UP5, UPT, UR14, 0x3, UPT ;  /* 0x000000030e00788c */ /* 0x000fe2000bfa5270 */
[----:B------:R-:W3:Y:S01]  /*4940*/  LDC.64 R8, c[0x0][0xb10] ;  /* 0x0002c400ff087b82 */ /* 0x000ee20000000a00 */
[----:B------:R-:W-:Y:S02]  /*4950*/  UPRMT UR16, UR37, 0x654, UR9 ;  /* 0x0000065425107896 */ /* 0x000fe40008000009 */
[----:B------:R-:W-:Y:S02]  /*4960*/  USEL UR17, URZ, 0x1, UP5 ;  /* 0x00000001ff117887 */ /* 0x000fe4000a800000 */
[----:B------:R-:W-:Y:S04]  /*4970*/  USEL UR14, UR14, URZ, UP5 ;  /* 0x000000ff0e0e7287 */ /* 0x000fe8000a800000 */
[----:B------:R-:W-:Y:S01]  /*4980*/  ULEA UR13, UR14, UR7, 0x3 ;  /* 0x000000070e0d7291 */ /* 0x000fe2000f8e18ff */
[----:B------:R-:W-:Y:S01]  /*4990*/  LOP3.LUT R32, R32, UR17, RZ, 0x3c, !PT ;  /* 0x0000001120207c12 */ /* 0x000fe2000f8e3cff */
[----:B------:R1:W-:Y:S01]  /*49a0*/  @!UP1 UTMALDG.3D [UR8], [UR18], desc[UR20] ;  /* 0x00001408120095b4 */ /* 0x0003e20008011000 */
[----:B------:R5:W-:Y:S02]  /*49b0*/  @!P4 SYNCS.ARRIVE.TRANS64.RED.A0TR RZ, [UR15+0xc0], R0 ;  /* 0x0000c000ffffc9a7 */ /* 0x000be4000830040f */
[----:B------:R-:W-:Y:S01]  /*49c0*/  SHF.L.U32 R14, R32, 0x1f, RZ ;  /* 0x0000001f200e7819 */ /* 0x000fe200000006ff */
[C---:B---3--:R-:W-:Y:S01]  /*49d0*/  @!P1 IMAD.HI.U32 R8, R11.reuse, R8, RZ ;  /* 0x000000080b089227 */ /* 0x048fe200078e00ff */
[----:B--2---:R-:W-:Y:S02]  /*49e0*/  @!P1 ISETP.NE.AND P0, PT, R12, 0x1, PT ;  /* 0x000000010c00980c */ /* 0x004fe40003f05270 */
[----:B-1----:R-:W-:Y:S01]  /*49f0*/  @!P1 ISETP.NE.AND P2, PT, R2, 0x1, PT ;  /* 0x000000010200980c */ /* 0x002fe20003f45270 */
[----:B------:R-:W-:Y:S01]  /*4a00*/  SYNCS.ARRIVE.TRANS64.RED.A1T0 RZ, [UR16], RZ ;  /* 0x000000ffffff79a7 */ /* 0x000fe20008100410 */
[C---:B------:R-:W-:Y:S01]  /*4a10*/  @!P1 IMAD.HI.U32 R13, R10.reuse, R13, RZ ;  /* 0x0000000d0a0d9227 */ /* 0x040fe200078e00ff */
[----:B------:R-:W-:Y:S04]  /*4a20*/  @!P1 SHF.R.U32.HI R8, RZ, R9, R8 ;  /* 0x00000009ff089219 */ /* 0x000fe80000011608 */
[----:B------:R-:W-:Y:S01]  /*4a30*/  @!P1 SEL R8, R11, R8, !P2 ;  /* 0x000000080b089207 */ /* 0x000fe20005000000 */
[----:B------:R-:W1:Y:S01]  /*4a40*/  SYNCS.PHASECHK.TRANS64.TRYWAIT P5, [UR13+0xd8], R14 ;  /* 0x0000d80eff0075a7 */ /* 0x000e6200080a110d */
[----:B-----5:R-:W2:Y:S02]  /*4a50*/  @!P1 LDC R0, c[0x0][0xb20] ;  /* 0x0002c800ff009b82 */ /* 0x020ea40000000800 */
[----:B--2---:R-:W-:Y:S04]  /*4a60*/  @!P1 SHF.R.U32.HI R0, RZ, R0, R13 ;  /* 0x00000000ff009219 */ /* 0x004fe8000001160d */
[----:B------:R-:W-:Y:S05]  /*4a70*/  @!P1 SEL R9, R10, R0, !P0 ;  /* 0x000000000a099207 */ /* 0x000fea0004000000 */
[----:B------:R-:W-:Y:S02]  /*4a80*/  @!P1 IMAD.IADD R0, R9, 0x1, -R8 ;  /* 0x0000000109009824 */ /* 0x000fe400078e0a08 */
[----:B------:R-:W-:Y:S02]  /*4a90*/  @!P1 IMAD.IADD R8, R8, 0x1, -R9 ;  /* 0x0000000108089824 */ /* 0x000fe400078e0a09 */
[----:B------:R-:W-:Y:S02]  /*4aa0*/  @!P1 IMAD R11, R0, R2, R11 ;  /* 0x00000002000b9224 */ /* 0x000fe400078e020b */
[----:B------:R-:W-:Y:S01]  /*4ab0*/  @!P1 IMAD R10, R8, R12, R10 ;  /* 0x0000000c080a9224 */ /* 0x000fe200078e020a */
[----:B-1----:R-:W-:Y:S06]  /*4ac0*/  @!P5 BRA `(.L_x_84) ;  /* 0x000000300090d947 */ /* 0x002fec0003800000 */
.L_x_172:
[----:B------:R-:W-:Y:S01]  /*4ad0*/  @!P4 IADD3 R2, P0, PT, R30, 0x580, RZ ;  /* 0x000005801e02c810 */ /* 0x000fe20007f1e0ff */
[----:B------:R-:W-:Y:S01]  /*4ae0*/  UMOV UR18, 0x0 ;  /* 0x0000000000127882 */ /* 0x000fe20000000000 */
[----:B------:R-:W-:Y:S01]  /*4af0*/  UMOV UR19, 0x10000000 ;  /* 0x1000000000137882 */ /* 0x000fe20000000000 */
[----:B------:R-:W-:Y:S01]  /*4b00*/  VOTEU.ALL UP1, P4 ;  /* 0x0000000000ff7886 */ /* 0x000fe20002020000 */
[----:B------:R-:W-:Y:S01]  /*4b10*/  @!P4 R2UR UR9, R2 ;  /* 0x000000000209c2ca */ /* 0x000fe200000e0000 */
[----:B-1----:R-:W-:Y:S01]  /*4b20*/  @!P4 IMAD.X R0, RZ, RZ, R31, P0 ;  /* 0x000000ffff00c224 */ /* 0x002fe200000e061f */
[----:B------:R-:W-:Y:S01]  /*4b30*/  UMOV UR12, UR36 ;  /* 0x00000024000c7c82 */ /* 0x000fe20008000000 */
[----:B------:R-:W-:Y:S01]  /*4b40*/  @P3 R2UR UR36, R27 ;  /* 0x000000001b2432ca */ /* 0x000fe200000e0000 */
[----:B------:R-:W-:Y:S01]  /*4b50*/  @!UP1 ULEA UR15, UR14, UR7, 0xd ;  /* 0x000000070e0f9291 */ /* 0x000fe2000f8e68ff */
[----:B------:R-:W-:Y:S01]  /*4b60*/  ISETP.NE.AND P0, PT, R29, 0x2, PT ;  /* 0x000000021d00780c */ /* 0x000fe20003f05270 */
[----:B------:R-:W-:Y:S01]  /*4b70*/  @!UP1 UIADD3 UR10, UPT, UPT, UR10, 0x20, URZ ;  /* 0x000000200a0a9890 */ /* 0x000fe2000fffe0ff */
[----:B------:R-:W-:Y:S01]  /*4b80*/  @!P4 R2UR UR8, R0 ;  /* 0x000000000008c2ca */ /* 0x000fe200000e0000 */
[----:B------:R-:W-:Y:S01]  /*4b90*/  IMAD.IADD R14, R10, 0x1, R62 ;  /* 0x000000010a0e7824 */ /* 0x000fe200078e023e */
[----:B------:R-:W-:Y:S01]  /*4ba0*/  SEL R0, RZ, 0x1, P0 ;  /* 0x00000001ff007807 */ /* 0x000fe20000000000 */
[----:B------:R-:W-:Y:S01]  /*4bb0*/  IMAD.IADD R15, R11, 0x1, R63 ;  /* 0x000000010b0f7824 */ /* 0x000fe200078e023f */
[----:B------:R-:W-:Y:S02]  /*4bc0*/  SEL R29, R29, RZ, P0 ;  /* 0x000000ff1d1d7207 */ /* 0x000fe40000000000 */
[----:B------:R-:W-:Y:S01]  /*4bd0*/  IMAD.U32 R8, RZ, RZ, UR9 ;  /* 0x00000009ff087e24 */ /* 0x000fe2000f8e00ff */
[----:B------:R-:W-:Y:S01]  /*4be0*/  UIADD3 UR9, UPT, UPT, UR13, 0xc0, URZ ;  /* 0x000000c00d097890 */ /* 0x000fe2000fffe0ff */
[----:B------:R-:W-:Y:S03]  /*4bf0*/  LOP3.LUT R28, R28, R0, RZ, 0x3c, !PT ;  /* 0x000000001c1c7212 */ /* 0x000fe600078e3cff */
[----:B------:R-:W-:Y:S02]  /*4c00*/  @!P4 R2UR UR16, R8 ;  /* 0x000000000810c2ca */ /* 0x000fe400000e0000 */
[----:B------:R-:W-:Y:S01]  /*4c10*/  IMAD.U32 R9, RZ, RZ, UR8 ;  /* 0x00000008ff097e24 */ /* 0x000fe2000f8e00ff */
[----:B------:R-:W-:Y:S01]  /*4c20*/  @!UP1 UIADD3 UR8, UPT, UPT, UR15, 0x400, URZ ;  /* 0x000004000f089890 */ /* 0x000fe2000fffe0ff */
[----:B------:R-:W-:Y:S01]  /*4c30*/  VOTEU.ALL UP1, P4 ;  /* 0x0000000000ff7886 */ /* 0x000fe20002020000 */
[----:B------:R-:W-:Y:S02]  /*4c40*/  UPRMT UR15, UR37, 0x654, UR9 ;  /* 0x00000654250f7896 */ /* 0x000fe40008000009 */
[----:B------:R-:W-:Y:S11]  /*4c50*/  @!P4 R2UR UR17, R9 ;  /* 0x000000000911c2ca */ /* 0x000ff600000e0000 */
[----:B------:R-:W-:Y:S02]  /*4c60*/  @!UPT UIADD3 URZ, UPT, UPT, URZ, URZ, URZ ;  /* 0x000000fffffff290 */ /* 0x000fe4000fffe0ff */
[----:B------:R2:W-:Y:S01]  /*4c70*/  @!UP1 UTMALDG.3D [UR8], [UR16], desc[UR18] ;  /* 0x00001208100095b4 */ /* 0x0005e20008011000 */
[----:B------:R2:W-:Y:S01]  /*4c80*/  @!P4 SYNCS.ARRIVE.TRANS64.RED.A0TR RZ, [UR13+0xc0], R25 ;  /* 0x0000c019ffffc9a7 */ /* 0x0005e2000830040d */
[----:B------:R-:W-:Y:S04]  /*4c90*/  UIADD3 UR13, UPT, UPT, UR14, 0x1, URZ ;  /* 0x000000010e0d7890 */ /* 0x000fe8000fffe0ff */
[----:B------:R-:W-:Y:S04]  /*4ca0*/  UISETP.NE.AND UP1, UPT, UR13, 0x3, UPT ;  /* 0x000000030d00788c */ /* 0x000fe8000bf25270 */
[----:B------:R-:W-:Y:S02]  /*4cb0*/  USEL UR14, URZ, 0x1, UP1 ;  /* 0x00000001ff0e7887 */ /* 0x000fe40008800000 */
[----:B------:R-:W-:Y:S02]  /*4cc0*/  USEL UR13, UR13, URZ, UP1 ;  /* 0x000000ff0d0d7287 */ /* 0x000fe40008800000 */
[----:B------:R-:W-:Y:S02]  /*4cd0*/  UPLOP3.LUT UP1, UPT, UPT, UPT, UPT, 0x80, 0x8 ;  /* 0x000000000008789c */ /* 0x000fe40003f2f070 */
[----:B------:R-:W-:Y:S01]  /*4ce0*/  LOP3.LUT R32, R32, UR14, RZ, 0x3c, !PT ;  /* 0x0000000e20207c12 */ /* 0x000fe2000f8e3cff */
[----:B------:R-:W-:Y:S01]  /*4cf0*/  SYNCS.ARRIVE.TRANS64.RED.A1T0 RZ, [UR15], RZ ;  /* 0x000000ffffff79a7 */ /* 0x000fe2000810040f */
[----:B------:R-:W-:Y:S07]  /*4d00*/  @P3 BRA `(.L_x_85) ;  /* 0xfffffff4001c3947 */ /* 0x000fee000383ffff */
[----:B------:R-:W-:Y:S01]  /*4d10*/  UIADD3 UR7, UPT, UPT, UR7, 0xd8, URZ ;  /* 0x000000d807077890 */ /* 0x000fe2000fffe0ff */
[----:B------:R-:W-:-:S03]  /*4d20*/  SHF.L.U32 R2, R32, 0x1f, RZ ;  /* 0x0000001f20027819 */ /* 0x000fc600000006ff */
[----:B------:R-:W-:-:S09]  /*4d30*/  ULEA UR4, UR13, UR7, 0x3 ;  /* 0x000000070d047291 */ /* 0x000fd2000f8e18ff */
[----:B------:R-:W1:Y:S02]  /*4d40*/  SYNCS.PHASECHK.TRANS64.TRYWAIT P0, [UR4], R2 ;  /* 0x00000002ff0075a7 */ /* 0x000e640008001104 */
[----:B-1----:R-:W-:Y:S05]  /*4d50*/  @!P0 BRA `(.L_x_86) ;  /* 0x0000003000048947 */ /* 0x002fea0003800000 */
.L_x_174:
        /* <DEDUP_REMOVED lines=9> */
.L_x_176:
[----:B------:R-:W-:-:S04]  /*4df0*/  UIADD3 UR5, UPT, UPT, UR5, 0x1, URZ ;  /* 0x0000000105057890 */ /* 0x000fc8000fffe0ff */
[----:B------:R-:W-:-:S04]  /*4e00*/  UISETP.NE.AND UP0, UPT, UR5, 0x3, UPT ;  /* 0x000000030500788c */ /* 0x000fc8000bf05270 */
[----:B------:R-:W-:Y:S02]  /*4e10*/  USEL UR4, URZ, 0x1, UP0 ;  /* 0x00000001ff047887 */ /* 0x000fe40008000000 */
[----:B------:R-:W-:-:S04]  /*4e20*/  USEL UR5, UR5, URZ, UP0 ;  /* 0x000000ff05057287 */ /* 0x000fc80008000000 */
[----:B------:R-:W-:Y:S01]  /*4e30*/  ULEA UR5, UR5, UR7, 0x3 ;  /* 0x0000000705057291 */ /* 0x000fe2000f8e18ff */
[----:B-1----:R-:W-:-:S04]  /*4e40*/  LOP3.LUT R2, R32, UR4, RZ, 0x3c, !PT ;  /* 0x0000000420027c12 */ /* 0x002fc8000f8e3cff */
[----:B------:R-:W-:Y:S01]  /*4e50*/  SHF.L.U32 R2, R2, 0x1f, RZ ;  /* 0x0000001f02027819 */ /* 0x000fe200000006ff */
[----:B------:R-:W-:-:S07]  /*4e60*/  IMAD.U32 R0, RZ, RZ, UR5 ;  /* 0x00000005ff007e24 */ /* 0x000fce000f8e00ff */
.L_x_88:
[----:B-1----:R1:W3:Y:S02]  /*4e70*/  SYNCS.PHASECHK.TRANS64.TRYWAIT P0, [R0+URZ], R2 ;  /* 0x00000002000075a7 */ /* 0x0022e400080011ff */
[----:B---3--:R-:W-:Y:S05]  /*4e80*/  @!P0 NANOSLEEP.SYNCS 0x989680 ;  /* 0x009896800000895d */ /* 0x008fea0003900000 */
[----:B------:R-:W3:Y:S02]  /*4e90*/  @!P0 SYNCS.PHASECHK.TRANS64 P0, [R0+URZ], R2 ;  /* 0x00000002000085a7 */ /* 0x000ee400080010ff */
[----:B--23--:R-:W-:Y:S05]  /*4ea0*/  @P0 EXIT ;  /* 0x000000000000094d */ /* 0x00cfea0003800000 */
[----:B------:R-:W-:Y:S05]  /*4eb0*/  BRA `(.L_x_88) ;  /* 0xfffffffc00ec7947 */ /* 0x000fea000383ffff */
.L_x_76:
[----:B------:R-:W-:-:S06]  /*4ec0*/  UISETP.GE.AND UP1, UPT, UR8, 0x4, UPT ;  /* 0x000000040800788c */ /* 0x000fcc000bf26270 */
[----:B------:R-:W-:-:S13]  /*4ed0*/  PLOP3.LUT P0, PT, PT, PT, UP1, 0x80, 0x8 ;  /* 0x000000000008781c */ /* 0x000fda0003f0f018 */
[----:B------:R-:W-:Y:S05]  /*4ee0*/  @!P0 EXIT ;  /* 0x000000000000894d */ /* 0x000fea0003800000 */
[----:B------:R-:W-:Y:S01]  /*4ef0*/  BAR.SYNC.DEFER_BLOCKING 0x6, 0xa0 ;  /* 0x0182800000007b1d */ /* 0x000fe20000010000 */
[C---:B------:R-:W-:Y:S01]  /*4f00*/  IMAD.SHL.U32 R4, R75.reuse, 0x20, RZ ;  /* 0x000000204b047824 */ /* 0x040fe200078e00ff */
[C---:B------:R-:W-:Y:S01]  /*4f10*/  R2P PR, R75.reuse, 0x6 ;  /* 0x000000064b007804 */ /* 0x040fe20000000000 */
[C---:B------:R-:W-:Y:S02]  /*4f20*/  IMAD.SHL.U32 R68, R75.reuse, 0x4, RZ ;  /* 0x000000044b447824 */ /* 0x040fe400078e00ff */
[C---:B------:R-:W-:Y:S01]  /*4f30*/  IMAD.U32 R32, R75.reuse, 0x10000, RZ ;  /* 0x000100004b207824 */ /* 0x040fe200078e00ff */
[----:B------:R-:W-:Y:S02]  /*4f40*/  UMOV UR48, 0x400 ;  /* 0x0000040000307882 */ /* 0x000fe40000000000 */
[----:B------:R-:W1:Y:S01]  /*4f50*/  LDC R67, c[0x0][0x370] ;  /* 0x0000dc00ff437b82 */ /* 0x000e620000000800 */
[----:B------:R-:W-:Y:S01]  /*4f60*/  ULEA UR48, UR37, UR48, 0x18 ;  /* 0x0000003025307291 */ /* 0x000fe2000f8ec0ff */
[C---:B------:R-:W-:Y:S01]  /*4f70*/  LOP3.LUT R3, R4.reuse, 0xe0, RZ, 0xc0, !PT ;  /* 0x000000e004037812 */ /* 0x040fe200078ec0ff */
[----:B------:R-:W-:Y:S01]  /*4f80*/  IMAD.SHL.U32 R2, R75, 0x10, RZ ;  /* 0x000000104b027824 */ /* 0x000fe200078e00ff */
[----:B------:R-:W-:Y:S01]  /*4f90*/  LOP3.LUT R4, R4, 0x100, RZ, 0xc0, !PT ;  /* 0x0000010004047812 */ /* 0x000fe200078ec0ff */
[----:B------:R-:W-:Y:S01]  /*4fa0*/  IMAD.MOV.U32 R74, RZ, RZ, 0x8 ;  /* 0x00000008ff4a7424 */ /* 0x000fe200078e00ff */
[----:B------:R-:W-:Y:S01]  /*4fb0*/  LOP3.LUT R68, R3, 0x1c, R68, 0xf8, !PT ;  /* 0x0000001c03447812 */ /* 0x000fe200078ef844 */
[----:B------:R-:W-:Y:S01]  /*4fc0*/  IMAD.MOV.U32 R73, RZ, RZ, 0x10 ;  /* 0x00000010ff497424 */ /* 0x000fe200078e00ff */
[----:B------:R-:W2:Y:S01]  /*4fd0*/  LDC R28, c[0x0][0xb0c] ;  /* 0x0002c300ff1c7b82 */ /* 0x000ea20000000800 */
[----:B------:R-:W-:Y:S01]  /*4fe0*/  SHF.R.U32.HI R3, RZ, 0x2, R75 ;  /* 0x00000002ff037819 */ /* 0x000fe2000001164b */
[----:B------:R-:W-:Y:S01]  /*4ff0*/  IMAD.MOV.U32 R31, RZ, RZ, RZ ;  /* 0x000000ffff1f7224 */ /* 0x000fe200078e00ff */
[----:B------:R-:W-:Y:S01]  /*5000*/  LOP3.LUT R32, R32, 0x600000, RZ, 0xc0, !PT ;  /* 0x0060000020207812 */ /* 0x000fe200078ec0ff */
[----:B------:R-:W-:Y:S01]  /*5010*/  IMAD.MOV.U32 R72, RZ, RZ, RZ ;  /* 0x000000ffff487224 */ /* 0x000fe200078e00ff */
[----:B------:R-:W-:Y:S01]  /*5020*/  LOP3.LUT R2, R4, 0x600, R2, 0xf8, !PT ;  /* 0x0000060004027812 */ /* 0x000fe200078ef802 */
[----:B------:R-:W-:Y:S01]  /*5030*/  IMAD.MOV.U32 R78, RZ, RZ, RZ ;  /* 0x000000ffff4e7224 */ /* 0x000fe200078e00ff */
[----:B------:R-:W-:Y:S01]  /*5040*/  LOP3.LUT R68, R68, 0x4, R3, 0x78, !PT ;  /* 0x0000000444447812 */ /* 0x000fe200078e7803 */
[----:B------:R-:W4:Y:S01]  /*5050*/  LDC R65, c[0x0][0xb20] ;  /* 0x0002c800ff417b82 */ /* 0x000f220000000800 */
[----:B------:R-:W3:Y:S01]  /*5060*/  LDS R0, [UR48+0x1b0] ;  /* 0x0001b030ff007984 */ /* 0x000ee20008000800 */
[----:B------:R-:W-:Y:S01]  /*5070*/  LOP3.LUT R75, R75, 0x60, RZ, 0xc0, !PT ;  /* 0x000000604b4b7812 */ /* 0x000fe200078ec0ff */
[----:B------:R-:W-:Y:S01]  /*5080*/  IMAD.MOV.U32 R71, RZ, RZ, RZ ;  /* 0x000000ffff477224 */ /* 0x000fe200078e00ff */
[----:B------:R-:W-:Y:S01]  /*5090*/  LOP3.LUT R68, R2, R68, RZ, 0xfc, !PT ;  /* 0x0000004402447212 */ /* 0x000fe200078efcff */
[----:B------:R-:W1:Y:S01]  /*50a0*/  LDCU.64 UR54, c[0x0][0x348] ;  /* 0x00006900ff3677ac */ /* 0x000e620008000a00 */
[----:B------:R-:W-:-:S02]  /*50b0*/  SEL R74, R74, 0xfffffff8, !P1 ;  /* 0xfffffff84a4a7807 */ /* 0x000fc40004800000 */
[----:B------:R-:W1:Y:S01]  /*50c0*/  LDC R27, c[0x0][0xb30] ;  /* 0x0002cc00ff1b7b82 */ /* 0x000e620000000800 */
[----:B------:R-:W-:Y:S01]  /*50d0*/  SEL R73, R73, 0xfffffff0, !P2 ;  /* 0xfffffff049497807 */ /* 0x000fe20005000000 */
[----:B------:R-:W1:Y:S01]  /*50e0*/  LDCU.64 UR38, c[0x0][0x888] ;  /* 0x00011100ff2677ac */ /* 0x000e620008000a00 */
[----:B------:R-:W1:Y:S05]  /*50f0*/  LDCU.64 UR44, c[0x0][0x890] ;  /* 0x00011200ff2c77ac */ /* 0x000e6a0008000a00 */
[----:B------:R-:W1:Y:S01]  /*5100*/  LDC.64 R60, c[0x0][0xb10] ;  /* 0x0002c400ff3c7b82 */ /* 0x000e620000000a00 */
[----:B------:R-:W-:Y:S01]  /*5110*/  UMOV UR51, 0x1 ;  /* 0x0000000100337882 */ /* 0x000fe20000000000 */
[----:B------:R-:W-:Y:S01]  /*5120*/  UMOV UR56, URZ ;  /* 0x000000ff00387c82 */ /* 0x000fe20008000000 */
[----:B------:R-:W-:Y:S01]  /*5130*/  UIADD3 UR52, UPT, UPT, UR48, 0x400, URZ ;  /* 0x0000040030347890 */ /* 0x000fe2000fffe0ff */
[----:B------:R-:W-:Y:S01]  /*5140*/  UMOV UR50, URZ ;  /* 0x000000ff00327c82 */ /* 0x000fe20008000000 */
[----:B------:R-:W-:-:S03]  /*5150*/  UMOV UR49, URZ ;  /* 0x000000ff00317c82 */ /* 0x000fc60008000000 */
[----:B------:R-:W1:Y:S08]  /*5160*/  LDC.64 R24, c[0x0][0xb18] ;  /* 0x0002c600ff187b82 */ /* 0x000e700000000a00 */
[----:B------:R-:W1:Y:S08]  /*5170*/  LDC.64 R22, c[0x0][0xb28] ;  /* 0x0002ca00ff167b82 */ /* 0x000e700000000a00 */
[----:B------:R-:W1:Y:S01]  /*5180*/  LDC.64 R58, c[0x0][0x8b0] ;  /* 0x00022c00ff3a7b82 */ /* 0x000e620000000a00 */
[----:B---3--:R-:W-:-:S07]  /*5190*/  IMAD.IADD R32, R0, 0x1, R32 ;  /* 0x0000000100207824 */ /* 0x008fce00078e0220 */
[----:B------:R-:W3:Y:S08]  /*51a0*/  LDC.64 R56, c[0x0][0x8a8] ;  /* 0x00022a00ff387b82 */ /* 0x000ef00000000a00 */
[----:B--2-4-:R-:W1:Y:S02]  /*51b0*/  LDC R66, c[0x0][0x374] ;  /* 0x0000dd00ff427b82 */ /* 0x014e640000000800 */
.L_x_119:
[C---:B------:R-:W-:Y:S02]  /*51c0*/  LEA R0, R78.reuse, UR48, 0x3 ;  /* 0x000000304e007c11 */ /* 0x040fe4000f8e18ff */
[----:B------:R-:W-:Y:S02]  /*51d0*/  SHF.L.U32 R2, R71, 0x1f, RZ ;  /* 0x0000001f47027819 */ /* 0x000fe400000006ff */
[----:B------:R-:W-:Y:S02]  /*51e0*/  LEA R16, R78, UR48, 0x4 ;  /* 0x000000304e107c11 */ /* 0x000fe4000f8e20ff */
[----:B------:R-:W2:Y:S02]  /*51f0*/  SYNCS.PHASECHK.TRANS64.TRYWAIT P0, [R0+URZ+0x100], R2 ;  /* 0x00010002000075a7 */ /* 0x000ea400080011ff */
[----:B--2---:R-:W-:Y:S05]  /*5200*/  @!P0 BRA `(.L_x_89) ;  /* 0x0000002c00088947 */ /* 0x004fea0003800000 */
.L_x_177:
[----:B------:R-:W4:Y:S01]  /*5210*/  LDC.64 R10, c[0x0][0xb10] ;  /* 0x0002c400ff0a7b82 */ /* 0x000f220000000a00 */
[----:B------:R-:W3:Y:S01]  /*5220*/  LDS.128 R16, [R16+0x190] ;  /* 0x0001900010107984 */ /* 0x000ee20000000c00 */
[----:B-1----:R-:W-:Y:S01]  /*5230*/  ISETP.NE.AND P1, PT, R27, 0x1, PT ;  /* 0x000000011b00780c */ /* 0x002fe20003f25270 */
[----:B--2---:R-:W-:Y:S01]  /*5240*/  VIADD R0, R0, 0x110 ;  /* 0x0000011000007836 */ /* 0x004fe20000000000 */
[----:B------:R-:W-:Y:S04]  /*5250*/  ISETP.GE.AND P0, PT, R26, 0x1, PT ;  /* 0x000000011a00780c */ /* 0x000fe80003f06270 */
[----:B------:R-:W1:Y:S01]  /*5260*/  LDC.64 R8, c[0x0][0xb18] ;  /* 0x0002c600ff087b82 */ /* 0x000e620000000a00 */
[----:B------:R-:W-:Y:S01]  /*5270*/  PRMT R0, RZ, 0x654, R0 ;  /* 0x00000654ff007816 */ /* 0x000fe20000000000 */
[----:B------:R-:W-:Y:S01]  /*5280*/  @!PT LDS RZ, [RZ] ;  /* 0x00000000fffff984 */ /* 0x000fe20000000800 */
[----:B------:R-:W-:Y:S01]  /*5290*/  @!PT LDS RZ, [RZ] ;  /* 0x00000000fffff984 */ /* 0x000fe20000000800 */
[----:B------:R-:W-:Y:S01]  /*52a0*/  @!PT LDS RZ, [RZ] ;  /* 0x00000000fffff984 */ /* 0x000fe20000000800 */
[----:B------:R-:W-:Y:S01]  /*52b0*/  @!PT LDS RZ, [RZ] ;  /* 0x00000000fffff984 */ /* 0x000fe20000000800 */
[----:B------:R2:W-:Y:S06]  /*52c0*/  MEMBAR.ALL.CTA ;  /* 0x0000000000007992 */ /* 0x0005ec0000008000 */
[----:B--2---:R-:W2:Y:S01]  /*52d0*/  FENCE.VIEW.ASYNC.S ;  /* 0x00000000000073c6 */ /* 0x004ea20000000000 */
[----:B------:R-:W1:Y:S08]  /*52e0*/  @!P1 LDC R12, c[0x0][0xb20] ;  /* 0x0002c800ff0c9b82 */ /* 0x000e700000000800 */
[----:B------:R-:W1:Y:S01]  /*52f0*/  @!P1 LDC R7, c[0x0][0xb0c] ;  /* 0x0002c300ff079b82 */ /* 0x000e620000000800 */
[----:B--2---:R2:W-:Y:S01]  /*5300*/  SYNCS.ARRIVE.TRANS64.RED.A1T0 RZ, [R0+URZ], RZ ;  /* 0x000000ff00ff79a7 */ /* 0x0045e200081004ff */
[----:B---3--:R-:W-:Y:S04]  /*5310*/  LOP3.LUT P4, RZ, R18, 0x1, RZ, 0xc0, !PT ;  /* 0x0000000112ff7812 */ /* 0x008fe8000788c0ff */
[----:B------:R-:W-:Y:S09]  /*5320*/  P2R R76, PR, RZ, 0x10 ;  /* 0x00000010ff4c7803 */ /* 0x000ff20000000000 */
[----:B------:R-:W-:Y:S02]  /*5330*/  @P4 MOV R30, R16 ;  /* 0x00000010001e4202 */ /* 0x000fe40000000f00 */
[----:B------:R-:W-:Y:S01]  /*5340*/  @P4 LOP3.LUT R29, R17, 0xffff, RZ, 0xc0, !PT ;  /* 0x0000ffff111d4812 */ /* 0x000fe200078ec0ff */
[----:B--2-4-:R-:W-:Y:S06]  /*5350*/  @!P0 BRA `(.L_x_90) ;  /* 0x0000000000a48947 */ /* 0x014fec0003800000 */
[----:B------:R-:W-:Y:S01]  /*5360*/  IMAD.HI.U32 R0, R66, R25, RZ ;  /* 0x0000001942007227 */ /* 0x000fe200078e00ff */
[----:B------:R-:W-:Y:S02]  /*5370*/  ISETP.NE.AND P0, PT, R24, 0x1, PT ;  /* 0x000000011800780c */ /* 0x000fe40003f05270 */
[----:B------:R-:W-:Y:S01]  /*5380*/  ISETP.NE.AND P2, PT, R26, 0x1, PT ;  /* 0x000000011a00780c */ /* 0x000fe20003f45270 */
[----:B------:R-:W-:Y:S01]  /*5390*/  IMAD.HI.U32 R4, R67, R60, RZ ;  /* 0x0000003c43047227 */ /* 0x000fe200078e00ff */
[----:B------:R-:W-:Y:S02]  /*53a0*/  SHF.R.U32.HI R0, RZ, R65, R0 ;  /* 0x00000041ff007219 */ /* 0x000fe40000011600 */
[----:B------:R-:W-:Y:S01]  /*53b0*/  ISETP.NE.AND P3, PT, R28, 0x1, PT ;  /* 0x000000011c00780c */ /* 0x000fe20003f65270 */
[----:B------:R-:W-:Y:S01]  /*53c0*/  IMAD.HI.U32 R6, R29, R25, RZ ;  /* 0x000000191d067227 */ /* 0x000fe200078e00ff */
[-C--:B------:R-:W-:Y:S02]  /*53d0*/  SHF.R.U32.HI R4, RZ, R61.reuse, R4 ;  /* 0x0000003dff047219 */ /* 0x080fe40000011604 */
[----:B------:R-:W-:Y:S01]  /*53e0*/  SEL R0, R66, R0, !P0 ;  /* 0x0000000042007207 */ /* 0x000fe20004000000 */
[----:B------:R-:W-:Y:S01]  /*53f0*/  IMAD.HI.U32 R5, R30, R60, RZ ;  /* 0x0000003c1e057227 */ /* 0x000fe200078e00ff */
[----:B------:R-:W-:Y:S03]  /*5400*/  SEL R4, R67, R4, !P3 ;  /* 0x0000000443047207 */ /* 0x000fe60005800000 */
[-C--:B------:R-:W-:Y:S01]  /*5410*/  IMAD.HI.U32 R3, R0, R22.reuse, RZ ;  /* 0x0000001600037227 */ /* 0x080fe200078e00ff */
[----:B------:R-:W-:Y:S03]  /*5420*/  SHF.R.U32.HI R5, RZ, R61, R5 ;  /* 0x0000003dff057219 */ /* 0x000fe60000011605 */
[----:B------:R-:W-:Y:S01]  /*5430*/  IMAD.HI.U32 R2, R4, R22, RZ ;  /* 0x0000001604027227 */ /* 0x000fe200078e00ff */
[----:B------:R-:W-:Y:S02]  /*5440*/  @P2 SHF.R.U32.HI R0, RZ, R23, R3 ;  /* 0x00000017ff002219 */ /* 0x000fe40000011603 */
[----:B------:R-:W-:Y:S02]  /*5450*/  SHF.R.U32.HI R3, RZ, R65, R6 ;  /* 0x00000041ff037219 */ /* 0x000fe40000011606 */
[----:B------:R-:W-:Y:S01]  /*5460*/  @P2 SHF.R.U32.HI R4, RZ, R23, R2 ;  /* 0x00000017ff042219 */ /* 0x000fe20000011602 */
[----:B------:R-:W-:Y:S01]  /*5470*/  IMAD R0, R26, R0, RZ ;  /* 0x000000001a007224 */ /* 0x000fe200078e02ff */
[----:B------:R-:W-:Y:S02]  /*5480*/  SEL R3, R29, R3, !P0 ;  /* 0x000000031d037207 */ /* 0x000fe40004000000 */
[----:B------:R-:W-:Y:S01]  /*5490*/  SEL R2, R30, R5, !P3 ;  /* 0x000000051e027207 */ /* 0x000fe20005800000 */
[----:B------:R-:W-:Y:S01]  /*54a0*/  IMAD R5, R26, R4, RZ ;  /* 0x000000041a057224 */ /* 0x000fe200078e02ff */
[C---:B------:R-:W-:Y:S01]  /*54b0*/  ISETP.GE.AND P0, PT, R3.reuse, R0, PT ;  /* 0x000000000300720c */ /* 0x040fe20003f06270 */
[C---:B------:R-:W-:Y:S03]  /*54c0*/  IMAD.HI.U32 R0, R3.reuse, R22, RZ ;  /* 0x0000001603007227 */ /* 0x040fe600078e00ff */
[C---:B------:R-:W-:Y:S02]  /*54d0*/  ISETP.GE.OR P0, PT, R2.reuse, R5, P0 ;  /* 0x000000050200720c */ /* 0x040fe40000706670 */
[----:B------:R-:W-:Y:S04]  /*54e0*/  SHF.R.U32.HI R0, RZ, R23, R0 ;  /* 0x00000017ff007219 */ /* 0x000fe80000011600 */
[C---:B------:R-:W-:Y:S05]  /*54f0*/  SEL R6, R3.reuse, R0, !P2 ;  /* 0x0000000003067207 */ /* 0x040fea0005000000 */
        /* <DEDUP_REMOVED lines=14> */
[----:B------:R-:W-:Y:S07]  /*55e0*/  IMAD R29, R3, R24, R29 ;  /* 0x00000018031d7224 */ /* 0x000fee00078e021d */
.L_x_90:
[----:B-1----:R-:W-:Y:S01]  /*55f0*/  @!P1 ISETP.NE.AND P0, PT, R8, 0x1, PT ;  /* 0x000000010800980c */ /* 0x002fe20003f05270 */
[----:B------:R-:W-:Y:S01]  /*5600*/  @!P1 IMAD.HI.U32 R0, R30, R10, RZ ;  /* 0x0000000a1e009227 */ /* 0x000fe200078e00ff */
[----:B------:R-:W-:Y:S01]  /*5610*/  @!P1 ISETP.NE.AND P2, PT, R7, 0x1, PT ;  /* 0x000000010700980c */ /* 0x000fe20003f45270 */
[----:B------:R-:W-:Y:S01]  /*5620*/  ULOP3.LUT UP0, URZ, UR52, 0x3f0, URZ, 0xc0, !UPT ;  /* 0x000003f034ff7892 */ /* 0x000fe2000f80c0ff */
[----:B------:R-:W-:Y:S01]  /*5630*/  R2UR UR42, R15 ;  /* 0x000000000f2a72ca */ /* 0x000fe200000e0000 */
[C---:B------:R-:W-:Y:S01]  /*5640*/  @!P1 IMAD.HI.U32 R2, R29.reuse, R9, RZ ;  /* 0x000000091d029227 */ /* 0x040fe200078e00ff */
[----:B------:R-:W-:Y:S02]  /*5650*/  @!P1 SHF.R.U32.HI R0, RZ, R11, R0 ;  /* 0x0000000bff009219 */ /* 0x000fe40000011600 */
[----:B------:R-:W-:Y:S01]  /*5660*/  R2UR UR41, R14 ;  /* 0x000000000e2972ca */ /* 0x000fe200000e0000 */
[----:B------:R-:W-:Y:S01]  /*5670*/  VIADD R78, R78, 0x1 ;  /* 0x000000014e4e7836 */ /* 0x000fe20000000000 */
[----:B------:R-:W-:Y:S02]  /*5680*/  @!P1 SHF.R.U32.HI R2, RZ, R12, R2 ;  /* 0x0000000cff029219 */ /* 0x000fe40000011602 */
[----:B------:R-:W-:Y:S02]  /*5690*/  @!P1 SEL R3, R30, R0, !P2 ;  /* 0x000000001e039207 */ /* 0x000fe40005000000 */
[----:B------:R-:W-:Y:S02]  /*56a0*/  @!P1 SEL R2, R29, R2, !P0 ;  /* 0x000000021d029207 */ /* 0x000fe40004000000 */
[----:B------:R-:W-:Y:S01]  /*56b0*/  @P4 SHF.R.U32.HI R70, RZ, 0x10, R17 ;  /* 0x00000010ff464819 */ /* 0x000fe20000011611 */
[----:B------:R-:W-:Y:S02]  /*56c0*/  USHF.L.U32 UR42, UR42, 0x6, URZ ;  /* 0x000000062a2a7899 */ /* 0x000fe400080006ff */
[----:B------:R-:W-:Y:S02]  /*56d0*/  @!P1 IMAD.IADD R0, R2, 0x1, -R3 ;  /* 0x0000000102009824 */ /* 0x000fe400078e0a03 */
[----:B------:R-:W-:Y:S01]  /*56e0*/  @!P1 IMAD.IADD R2, R3, 0x1, -R2 ;  /* 0x0000000103029824 */ /* 0x000fe200078e0a02 */
[----:B------:R-:W-:Y:S01]  /*56f0*/  USHF.L.U32 UR41, UR41, 0x6, URZ ;  /* 0x0000000629297899 */ /* 0x000fe200080006ff */
[----:B------:R-:W-:Y:S02]  /*5700*/  @!P1 IMAD R30, R0, R7, R30 ;  /* 0x00000007001e9224 */ /* 0x000fe400078e021e */
[----:B------:R-:W-:Y:S01]  /*5710*/  @!P1 IMAD R29, R2, R8, R29 ;  /* 0x00000008021d9224 */ /* 0x000fe200078e021d */
[----:B------:R-:W-:Y:S08]  /*5720*/  BRA.U !UP0, `(.L_x_91) ;  /* 0x00000001087c7547 */ /* 0x000ff0000b800000 */
[----:B------:R-:W1:Y:S01]  /*5730*/  LDCU.64 UR8, c[0x4][0x80] ;  /* 0x01001000ff0877ac */ /* 0x000e620008000a00 */
[----:B------:R-:W-:Y:S01]  /*5740*/  MOV R2, 0x0 ;  /* 0x0000000000027802 */ /* 0x000fe20000000f00 */
[----:B------:R-:W-:Y:S02]  /*5750*/  HFMA2 R12, -RZ, RZ, 0, 5.9604644775390625e-08 ;  /* 0x00000001ff0c7431 */ /* 0x000fe400000001ff */
[----:B------:R-:W-:Y:S01]  /*5760*/  IMAD.MOV.U32 R8, RZ, RZ, 0x70 ;  /* 0x00000070ff087424 */ /* 0x000fe200078e00ff */
[----:B------:R2:W3:Y:S01]  /*5770*/  LDC.64 R14, c[0x4][R2] ;  /* 0x01000000020e7b82 */ /* 0x0004e20000000a00 */
[----:B------:R-:W4:Y:S01]  /*5780*/  LDCU.64 UR6, c[0x4][0x88] ;  /* 0x01001100ff0677ac */ /* 0x000f220008000a00 */
[----:B------:R-:W-:Y:S01]  /*5790*/  IMAD.MOV.U32 R13, RZ, RZ, RZ ;  /* 0x000000ffff0d7224 */ /* 0x000fe200078e00ff */
[----:B------:R-:W2:Y:S01]  /*57a0*/  LDCU.64 UR4, c[0x4][0x8] ;  /* 0x01000100ff0477ac */ /* 0x000ea20008000a00 */
[----:B-1----:R-:W-:Y:S01]  /*57b0*/  MOV R5, UR9 ;  /* 0x0000000900057c02 */ /* 0x002fe20008000f00 */
[----:B------:R-:W-:Y:S01]  /*57c0*/  IMAD.U32 R4, RZ, RZ, UR8 ;  /* 0x00000008ff047e24 */ /* 0x000fe2000f8e00ff */
[----:B----4-:R-:W-:Y:S01]  /*57d0*/  MOV R7, UR7 ;  /* 0x0000000700077c02 */ /* 0x010fe20008000f00 */
[----:B------:R-:W-:Y:S01]  /*57e0*/  IMAD.U32 R6, RZ, RZ, UR6 ;  /* 0x00000006ff067e24 */ /* 0x000fe2000f8e00ff */
[----:B--2---:R-:W-:Y:S01]  /*57f0*/  MOV R11, UR5 ;  /* 0x00000005000b7c02 */ /* 0x004fe20008000f00 */
[----:B------:R-:W-:Y:S02]  /*5800*/  IMAD.U32 R10, RZ, RZ, UR4 ;  /* 0x00000004ff0a7e24 */ /* 0x000fe4000f8e00ff */
[----:B------:R-:W-:Y:S07]  /*5810*/  LEPC R20, `(.L_x_92) ;  /* 0x000000001014794e */ /* 0x000fee0000000000 */
[----:B---3-5:R-:W-:Y:S05]  /*5820*/  CALL.ABS.NOINC R14 ;  /* 0x000000000e007343 */ /* 0x028fea0003c00000 */
.L_x_92:
[----:B------:R-:W1:Y:S01]  /*5830*/  LDCU.64 UR8, c[0x4][0x80] ;  /* 0x01001000ff0877ac */ /* 0x000e620008000a00 */
[----:B------:R-:W2:Y:S01]  /*5840*/  LDC.64 R2, c[0x4][R2] ;  /* 0x0100000002027b82 */ /* 0x000ea20000000a00 */
[----:B------:R-:W-:Y:S02]  /*5850*/  HFMA2 R12, -RZ, RZ, 0, 5.9604644775390625e-08 ;  /* 0x00000001ff0c7431 */ /* 0x000fe400000001ff */
[----:B------:R-:W-:Y:S02]  /*5860*/  IMAD.MOV.U32 R8, RZ, RZ, 0x70 ;  /* 0x00000070ff087424 */ /* 0x000fe400078e00ff */
[----:B------:R-:W-:Y:S01]  /*5870*/  IMAD.MOV.U32 R13, RZ, RZ, RZ ;  /* 0x000000ffff0d7224 */ /* 0x000fe200078e00ff */
[----:B------:R-:W3:Y:S01]  /*5880*/  LDCU.64 UR6, c[0x4][0x88] ;  /* 0x01001100ff0677ac */ /* 0x000ee20008000a00 */
[----:B------:R-:W4:Y:S01]  /*5890*/  LDCU.64 UR4, c[0x4][0x8] ;  /* 0x01000100ff0477ac */ /* 0x000f220008000a00 */
[----:B-1----:R-:W-:Y:S02]  /*58a0*/  MOV R4, UR8 ;  /* 0x0000000800047c02 */ /* 0x002fe40008000f00 */
[----:B------:R-:W-:Y:S02]  /*58b0*/  MOV R5, UR9 ;  /* 0x0000000900057c02 */ /* 0x000fe40008000f00 */
[----:B---3--:R-:W-:Y:S01]  /*58c0*/  MOV R7, UR7 ;  /* 0x0000000700077c02 */ /* 0x008fe20008000f00 */
[----:B------:R-:W-:Y:S01]  /*58d0*/  IMAD.U32 R6, RZ, RZ, UR6 ;  /* 0x00000006ff067e24 */ /* 0x000fe2000f8e00ff */
[----:B----4-:R-:W-:Y:S01]  /*58e0*/  MOV R11, UR5 ;  /* 0x00000005000b7c02 */ /* 0x010fe20008000f00 */
[----:B------:R-:W-:Y:S02]  /*58f0*/  IMAD.U32 R10, RZ, RZ, UR4 ;  /* 0x00000004ff0a7e24 */ /* 0x000fe4000f8e00ff */
[----:B------:R-:W-:Y:S07]  /*5900*/  LEPC R20, `(.L_x_91) ;  /* 0x000000001014794e */ /* 0x000fee0000000000 */
[----:B--2---:R-:W-:Y:S05]  /*5910*/  CALL.ABS.NOINC R2 ;  /* 0x0000000002007343 */ /* 0x004fea0003c00000 */
.L_x_91:
[----:B------:R-:W-:Y:S01]  /*5920*/  ISETP.NE.U32.AND P4, PT, R58, RZ, PT ;  /* 0x000000ff3a00720c */ /* 0x000fe20003f85070 */
[----:B------:R-:W-:Y:S01]  /*5930*/  UISETP.NE.AND UP2, UPT, UR53, URZ, UPT ;  /* 0x000000ff3500728c */ /* 0x000fe2000bf45270 */
[----:B------:R-:W-:Y:S01]  /*5940*/  ISETP.NE.U32.AND P2, PT, RZ, UR38, PT ;  /* 0x00000026ff007c0c */ /* 0x000fe2000bf45070 */
[----:B------:R-:W-:Y:S01]  /*5950*/  UISETP.NE.U32.AND UP1, UPT, UR44, URZ, UPT ;  /* 0x000000ff2c00728c */ /* 0x000fe2000bf25070 */
[----:B------:R-:W-:Y:S01]  /*5960*/  ISETP.NE.AND.EX P4, PT, R59, RZ, PT, P4 ;  /* 0x000000ff3b00720c */ /* 0x000fe20003f85340 */
[----:B------:R-:W-:Y:S01]  /*5970*/  UPLOP3.LUT UP0, UPT, UPT, UPT, UPT, 0x40, 0x4 ;  /* 0x000000000004789c */ /* 0x000fe20003f0e870 */
[----:B------:R-:W-:Y:S01]  /*5980*/  ISETP.NE.AND.EX P2, PT, RZ, UR39, PT, P2 ;  /* 0x00000027ff007c0c */ /* 0x000fe2000bf45320 */
[----:B------:R-:W-:Y:S01]  /*5990*/  UISETP.NE.AND.EX UP1, UPT, UR45, URZ, UPT, UP1 ;  /* 0x000000ff2d00728c */ /* 0x000fe2000bf25310 */
[----:B------:R-:W-:Y:S04]  /*59a0*/  PLOP3.LUT P1, PT, PT, PT, UP2, 0x80, 0x8 ;  /* 0x000000000008781c */ /* 0x000fe80003f2f028 */
[----:B------:R-:W-:Y:S06]  /*59b0*/  @UP2 UPLOP3.LUT UP0, UPT, UPT, UPT, UP1, 0x80, 0x8 ;  /* 0x000000000008289c */ /* 0x000fec0003f0f010 */
[----:B------:R-:W-:Y:S01]  /*59c0*/  PLOP3.LUT P0, PT, PT, PT, UP0, 0x80, 0x8 ;  /* 0x000000000008781c */ /* 0x000fe20003f0f008 */
[----:B------:R-:W-:Y:S01]  /*59d0*/  @!UPT UIADD3 URZ, UPT, UPT, URZ, URZ, URZ ;  /* 0x000000fffffff290 */ /* 0x000fe2000fffe0ff */
[----:B------:R-:W-:Y:S11]  /*59e0*/  BRA.U !UP1, `(.L_x_93) ;  /* 0x0000000109387547 */ /* 0x000ff6000b800000 */
[----:B------:R-:W-:Y:S01]  /*59f0*/  UISETP.NE.U32.AND UP0, UPT, UR38, URZ, UPT ;  /* 0x000000ff2600728c */ /* 0x000fe2000bf05070 */
[----:B------:R-:W-:Y:S02]  /*5a00*/  HFMA2 R0, -RZ, RZ, 0, 5.9604644775390625e-08 ;  /* 0x00000001ff007431 */ /* 0x000fe400000001ff */
[----:B------:R-:W-:Y:S01]  /*5a10*/  IMAD.MOV.U32 R64, RZ, RZ, 0x1 ;  /* 0x00000001ff407424 */ /* 0x000fe200078e00ff */
[----:B------:R-:W-:Y:S06]  /*5a20*/  UISETP.NE.AND.EX UP0, UPT, UR39, URZ, UPT, UP0 ;  /* 0x000000ff2700728c */ /* 0x000fec000bf05300 */
[----:B------:R-:W-:Y:S05]  /*5a30*/  PLOP3.LUT P3, PT, PT, PT, UP0, 0x80, 0x8 ;  /* 0x000000000008781c */ /* 0x000fea0003f6f008 */
[----:B------:R-:W1:Y:S01]  /*5a40*/  @UP0 LDCU.64 UR6, c[0x0][0x888] ;  /* 0x00011100ff0607ac */ /* 0x000e620008000a00 */
[----:B------:R-:W-:Y:S07]  /*5a50*/  @UP0 UIMAD UR4, UR36, UR44, URZ ;  /* 0x0000002c240402a4 */ /* 0x000fee000f8e02ff */
[----:B------:R-:W-:Y:S01]  /*5a60*/  @!P3 PRMT R64, R0, 0x7610, R64 ;  /* 0x000076100040b816 */ /* 0x000fe20000000040 */
[----:B-1----:R-:W-:Y:S03]  /*5a70*/  @UP0 UIMAD.WIDE UR6, UR4, 0x4, UR6 ;  /* 0x00000004040608a5 */ /* 0x002fe6000f8e0206 */
[----:B------:R-:W1:Y:S03]  /*5a80*/  @!UP0 LDCU UR4, c[0x0][0x880] ;  /* 0x00011000ff0487ac */ /* 0x000e660008000800 */
[----:B------:R-:W-:Y:S01]  /*5a90*/  IMAD.U32 R2, RZ, RZ, UR6 ;  /* 0x00000006ff027e24 */ /* 0x000fe2000f8e00ff */
[----:B------:R-:W-:Y:S05]  /*5aa0*/  MOV R3, UR7 ;  /* 0x0000000700037c02 */ /* 0x000fea0008000f00 */
[----:B-----5:R2:W5:Y:S02]  /*5ab0*/  @P3 LDG.E R35, desc[UR46][R2.64] ;  /* 0x0000002e02233981 */ /* 0x020564000c1e1900 */
[----:B-12---:R-:W-:Y:S02]  /*5ac0*/  @!P3 IMAD.U32 R35, RZ, RZ, UR4 ;  /* 0x00000004ff23be24 */ /* 0x006fe4000f8e00ff */
.L_x_93:
[----:B------:R-:W-:Y:S05]  /*5ad0*/  @!P4 BRA `(.L_x_94) ;  /* 0x000000000020c947 */ /* 0x000fea0003800000 */
[----:B------:R-:W-:Y:S04]  /*5ae0*/  ISETP.NE.U32.AND P3, PT, R56, RZ, PT ;  /* 0x000000ff3800720c */ /* 0x000fe80003f65070 */
[----:B------:R-:W-:Y:S11]  /*5af0*/  ISETP.NE.AND.EX P3, PT, R57, RZ, PT, P3 ;  /* 0x000000ff3900720c */ /* 0x000ff60003f65330 */
[----:B------:R-:W-:Y:S02]  /*5b00*/  @!UPT UIADD3 URZ, UPT, UPT, URZ, URZ, URZ ;  /* 0x000000fffffff290 */ /* 0x000fe4000fffe0ff */
[----:B------:R-:W1:Y:S01]  /*5b10*/  @P3 LDC.64 R2, c[0x0][0x8a8] ;  /* 0x00022a00ff023b82 */ /* 0x000e620000000a00 */
[----:B------:R-:W-:Y:S04]  /*5b20*/  @P3 IMAD R0, R58, UR36, RZ ;  /* 0x000000243a003c24 */ /* 0x000fe8000f8e02ff */
[----:B-1----:R-:W-:Y:S05]  /*5b30*/  @P3 IMAD.WIDE R2, R0, 0x4, R2 ;  /* 0x0000000400023825 */ /* 0x002fea00078e0202 */
[----:B-----5:R1:W5:Y:S02]  /*5b40*/  @P3 LDG.E R33, desc[UR46][R2.64] ;  /* 0x0000002e02213981 */ /* 0x020364000c1e1900 */
[----:B-1----:R-:W2:Y:S02]  /*5b50*/  @!P3 LDC R33, c[0x0][0x8a0] ;  /* 0x00022800ff21bb82 */ /* 0x002ea40000000800 */
.L_x_94:
[----:B-----5:R-:W-:Y:S01]  /*5b60*/  FSETP.NEU.AND P3, PT, R35, RZ, PT ;  /* 0x000000ff2300720b */ /* 0x020fe20003f6d000 */
[----:B------:R-:W-:Y:S01]  /*5b70*/  IMAD.U32 R2, RZ, RZ, UR56 ;  /* 0x00000038ff027e24 */ /* 0x000fe2000f8e00ff */
[----:B------:R-:W-:Y:S01]  /*5b80*/  SEL R5, RZ, 0xffffffff, P2 ;  /* 0xffffffffff057807 */ /* 0x000fe20001000000 */
[----:B------:R-:W-:Y:S01]  /*5b90*/  ULOP3.LUT UR4, UR51, 0x1, URZ, 0x3c, !UPT ;  /* 0x0000000133047892 */ /* 0x000fe2000f8e3cff */
[----:B------:R-:W-:Y:S01]  /*5ba0*/  @P1 LOP3.LUT P2, RZ, R64, 0xff, RZ, 0xc0, !PT ;  /* 0x000000ff40ff1812 */ /* 0x000fe2000784c0ff */
[----:B------:R-:W-:Y:S01]  /*5bb0*/  BSSY B1, `(.L_x_95) ;  /* 0x000004b000017945 */ /* 0x000fe20003800000 */
[----:B------:R-:W-:Y:S01]  /*5bc0*/  @P1 SEL R0, RZ, 0xffffffff, P3 ;  /* 0xffffffffff001807 */ /* 0x000fe20001800000 */
[----:B------:R-:W-:Y:S01]  /*5bd0*/  IMAD.MOV.U32 R85, RZ, RZ, 0x1 ;  /* 0x00000001ff557424 */ /* 0x000fe200078e00ff */
[----:B------:R-:W-:Y:S01]  /*5be0*/  LEA R2, R2, UR48, 0x3 ;  /* 0x0000003002027c11 */ /* 0x000fe2000f8e18ff */
[----:B------:R-:W-:Y:S01]  /*5bf0*/  IMAD.U32 R83, RZ, RZ, UR4 ;  /* 0x00000004ff537e24 */ /* 0x000fe2000f8e00ff */
[----:B------:R-:W-:Y:S01]  /*5c00*/  @P0 SEL R0, R5, R0, !P2 ;  /* 0x0000000005000207 */ /* 0x000fe20005000000 */
[----:B------:R-:W-:Y:S01]  /*5c10*/  IMAD.U32 R84, RZ, RZ, UR56 ;  /* 0x00000038ff547e24 */ /* 0x000fe2000f8e00ff */
[C---:B------:R-:W-:Y:S02]  /*5c20*/  LEA R82, R31.reuse, UR48, 0x3 ;  /* 0x000000301f527c11 */ /* 0x040fe4000f8e18ff */
[----:B------:R-:W-:Y:S02]  /*5c30*/  CS2R R54, SRZ ;  /* 0x0000000000367805 */ /* 0x000fe4000001ff00 */
[----:B------:R-:W-:Y:S02]  /*5c40*/  @P1 LOP3.LUT R0, R0, 0x1, RZ, 0xc0, !PT ;  /* 0x0000000100001812 */ /* 0x000fe400078ec0ff */
[----:B------:R-:W-:Y:S02]  /*5c50*/  CS2R R52, SRZ ;  /* 0x0000000000347805 */ /* 0x000fe4000001ff00 */
[----:B------:R-:W-:Y:S02]  /*5c60*/  SHF.L.U32 R3, R72, 0x1f, RZ ;  /* 0x0000001f48037819 */ /* 0x000fe400000006ff */
[----:B------:R-:W-:Y:S02]  /*5c70*/  CS2R R50, SRZ ;  /* 0x0000000000327805 */ /* 0x000fe4000001ff00 */
[----:B------:R-:W-:Y:S02]  /*5c80*/  ISETP.NE.U32.OR P5, PT, R0, 0x1, !P1 ;  /* 0x000000010000780c */ /* 0x000fe40004fa5470 */
[----:B------:R-:W-:Y:S02]  /*5c90*/  CS2R R48, SRZ ;  /* 0x0000000000307805 */ /* 0x000fe4000001ff00 */
[----:B------:R-:W-:Y:S02]  /*5ca0*/  PLOP3.LUT P2, PT, PT, PT, UP1, 0x80, 0x8 ;  /* 0x000000000008781c */ /* 0x000fe40003f4f018 */
[----:B------:R-:W-:Y:S02]  /*5cb0*/  CS2R R46, SRZ ;  /* 0x00000000002e7805 */ /* 0x000fe4000001ff00 */
[----:B------:R-:W-:Y:S02]  /*5cc0*/  LEA.HI R34, R31, R31, RZ, 0x1 ;  /* 0x0000001f1f227211 */ /* 0x000fe400078f08ff */
[----:B------:R-:W-:Y:S02]  /*5cd0*/  CS2R R44, SRZ ;  /* 0x00000000002c7805 */ /* 0x000fe4000001ff00 */
[----:B------:R-:W-:Y:S02]  /*5ce0*/  LOP3.LUT P4, R77, R64, 0xff, RZ, 0xc0, !PT ;  /* 0x000000ff404d7812 */ /* 0x000fe4000788c0ff */
[----:B------:R-:W-:Y:S02]  /*5cf0*/  CS2R R42, SRZ ;  /* 0x00000000002a7805 */ /* 0x000fe4000001ff00 */
[----:B------:R-:W-:Y:S02]  /*5d00*/  SEL R4, RZ, 0xffffffff, P3 ;  /* 0xffffffffff047807 */ /* 0x000fe40001800000 */
[----:B------:R-:W-:Y:S02]  /*5d10*/  CS2R R40, SRZ ;  /* 0x0000000000287805 */ /* 0x000fe4000001ff00 */
[----:B------:R-:W-:Y:S02]  /*5d20*/  P2R R79, PR, RZ, 0x20 ;  /* 0x00000020ff4f7803 */ /* 0x000fe40000000000 */
[----:B------:R-:W-:Y:S02]  /*5d30*/  @P5 SHF.L.U32 R0, R83, 0x1f, RZ ;  /* 0x0000001f53005819 */ /* 0x000fe400000006ff */
[----:B------:R-:W-:Y:S02]  /*5d40*/  @P2 SEL R4, R5, R4, !P4 ;  /* 0x0000000405042207 */ /* 0x000fe40006000000 */
[----:B------:R1:W3:Y:S02]  /*5d50*/  @P5 SYNCS.PHASECHK.TRANS64.TRYWAIT P1, [R2+URZ+0xc0], R0 ;  /* 0x0000c000020055a7 */ /* 0x0002e400080211ff */
[----:B------:R-:W-:Y:S04]  /*5d60*/  LOP3.LUT R4, R4, 0x1, RZ, 0xc0, !PT ;  /* 0x0000000104047812 */ /* 0x000fe800078ec0ff */
[----:B------:R-:W-:Y:S04]  /*5d70*/  ISETP.NE.U32.AND P2, PT, R4, 0x1, PT ;  /* 0x000000010400780c */ /* 0x000fe80003f45070 */
[----:B------:R-:W-:Y:S01]  /*5d80*/  P2R R86, PR, RZ, 0x4 ;  /* 0x00000004ff567803 */ /* 0x000fe20000000000 */
[----:B------:R4:W2:Y:S01]  /*5d90*/  SYNCS.PHASECHK.TRANS64.TRYWAIT P0, [R82+URZ+0x120], R3 ;  /* 0x00012003520075a7 */ /* 0x0008a200080011ff */
[C---:B-1----:R-:W-:Y:S01]  /*5da0*/  IMAD.SHL.U32 R0, R34.reuse, 0x20, RZ ;  /* 0x0000002022007824 */ /* 0x042fe200078e00ff */
[----:B------:R-:W-:Y:S04]  /*5db0*/  LOP3.LUT R34, R34, 0xffe, RZ, 0xc0, !PT ;  /* 0x00000ffe22227812 */ /* 0x000fe800078ec0ff */
[----:B------:R-:W-:Y:S01]  /*5dc0*/  LOP3.LUT R0, R0, 0xffffffc0, RZ, 0xc0, !PT ;  /* 0xffffffc000007812 */ /* 0x000fe200078ec0ff */
[----:B------:R-:W-:Y:S04]  /*5dd0*/  IMAD.IADD R34, R31, 0x1, -R34 ;  /* 0x000000011f227824 */ /* 0x000fe800078e0a22 */
[----:B------:R-:W-:Y:S04]  /*5de0*/  IMAD.IADD R0, R32, 0x1, R0 ;  /* 0x0000000120007824 */ /* 0x000fe800078e0200 */
[----:B------:R-:W-:Y:S01]  /*5df0*/  IMAD R34, R34, 0x100000, R0 ;  /* 0x0010000022227824 */ /* 0x000fe200078e0200 */
[----:B---3--:R-:W-:Y:S01]  /*5e00*/  @P5 SEL R85, RZ, 0x1, !P1 ;  /* 0x00000001ff555807 */ /* 0x008fe20004800000 */
[----:B----4-:R-:W-:Y:S06]  /*5e10*/  @!P5 BRA `(.L_x_96) ;  /* 0x000000000090d947 */ /* 0x010fec0003800000 */
[----:B------:R-:W-:Y:S01]  /*5e20*/  HFMA2 R47, -RZ, RZ, 0, 0 ;  /* 0x00000000ff2f7431 */ /* 0x000fe200000001ff */
[----:B------:R-:W-:Y:S01]  /*5e30*/  ISETP.NE.AND P1, PT, R85, RZ, PT ;  /* 0x000000ff5500720c */ /* 0x000fe20003f25270 */
[----:B------:R-:W-:Y:S01]  /*5e40*/  IMAD.U32 R5, RZ, RZ, UR56 ;  /* 0x00000038ff057e24 */ /* 0x000fe2000f8e00ff */
[----:B------:R-:W-:Y:S11]  /*5e50*/  BSSY B0, `(.L_x_97) ;  /* 0x0000005000007945 */ /* 0x000ff60003800000 */
[----:B------:R-:W-:Y:S05]  /*5e60*/  @P1 BRA `(.L_x_98) ;  /* 0x00000000000c1947 */ /* 0x000fea0003800000 */
[----:B------:R-:W-:Y:S04]  /*5e70*/  SHF.L.U32 R0, R83, 0x1f, RZ ;  /* 0x0000001f53007819 */ /* 0x000fe800000006ff */
[----:B------:R-:W1:Y:S02]  /*5e80*/  SYNCS.PHASECHK.TRANS64.TRYWAIT P1, [R2+URZ+0xc0], R0 ;  /* 0x0000c000020075a7 */ /* 0x000e6400080211ff */
[----:B-1----:R-:W-:Y:S05]  /*5e90*/  @!P1 BRA `(.L_x_99) ;  /* 0x0000001c00f89947 */ /* 0x002fea0003800000 */
.L_x_98:
[----:B------:R-:W-:Y:S05]  /*5ea0*/  BSYNC B0 ;  /* 0x0000000000007941 */ /* 0x000fea0003800000 */
.L_x_97:
[----:B------:R-:W-:Y:S01]  /*5eb0*/  ISETP.NE.AND P1, PT, R86, RZ, PT ;  /* 0x000000ff5600720c */ /* 0x000fe20003f25270 */
[----:B------:R-:W-:Y:S01]  /*5ec0*/  IMAD.MOV.U32 R46, RZ, RZ, RZ ;  /* 0x000000ffff2e7224 */ /* 0x000fe200078e00ff */
[----:B------:R-:W-:Y:S02]  /*5ed0*/  CS2R R44, SRZ ;  /* 0x00000000002c7805 */ /* 0x000fe4000001ff00 */
[----:B------:R-:W-:Y:S02]  /*5ee0*/  CS2R R42, SRZ ;  /* 0x00000000002a7805 */ /* 0x000fe4000001ff00 */
[----:B------:R-:W-:Y:S02]  /*5ef0*/  CS2R R40, SRZ ;  /* 0x0000000000287805 */ /* 0x000fe4000001ff00 */
[----:B------:R-:W-:Y:S02]  /*5f00*/  CS2R R50, SRZ ;  /* 0x0000000000327805 */ /* 0x000fe4000001ff00 */
[----:B------:R-:W-:Y:S02]  /*5f10*/  CS2R R48, SRZ ;  /* 0x0000000000307805 */ /* 0x000fe4000001ff00 */
[----:B------:R-:W-:Y:S02]  /*5f20*/  CS2R R54, SRZ ;  /* 0x0000000000367805 */ /* 0x000fe4000001ff00 */
[----:B------:R-:W-:Y:S01]  /*5f30*/  CS2R R52, SRZ ;  /* 0x0000000000347805 */ /* 0x000fe2000001ff00 */
[----:B------:R-:W-:Y:S01]  /*5f40*/  @P1 IMAD R5, R5, 0x800, R68 ;  /* 0x0000080005051824 */ /* 0x000fe200078e0244 */
[----:B------:R-:W-:Y:S05]  /*5f50*/  @P1 WARPSYNC.ALL ;  /* 0x0000000000001948 */ /* 0x000fea0003800000 */
[----:B------:R-:W-:Y:S01]  /*5f60*/  @P1 LEA R5, R5, UR48, 0x2 ;  /* 0x0000003005051c11 */ /* 0x000fe2000f8e10ff */
[----:B------:R-:W-:Y:S04]  /*5f70*/  UIADD3 UR5, UPT, UPT, UR56, 0x1, URZ ;  /* 0x0000000138057890 */ /* 0x000fe8000fffe0ff */
[----:B------:R3:W4:Y:S01]  /*5f80*/  @P1 LDSM.16.M88.4 R40, [R5+0x400] ;  /* 0x000400000528183b */ /* 0x0007220000000200 */
[----:B------:R-:W-:Y:S01]  /*5f90*/  @P1 VIADD R4, R5, 0x400 ;  /* 0x0000040005041836 */ /* 0x000fe20000000000 */
[----:B------:R-:W-:Y:S01]  /*5fa0*/  UISETP.NE.AND UP0, UPT, UR5, 0x3, UPT ;  /* 0x000000030500788c */ /* 0x000fe2000bf05270 */
[C-C-:B-1----:R-:W-:Y:S02]  /*5fb0*/  @P1 IMAD R2, R74.reuse, 0x4, R5.reuse ;  /* 0x000000044a021824 */ /* 0x142fe400078e0205 */
[C---:B------:R-:W-:Y:S01]  /*5fc0*/  @P1 IMAD R4, R73.reuse, 0x4, R4 ;  /* 0x0000000449041824 */ /* 0x040fe200078e0204 */
[----:B------:R-:W-:Y:S01]  /*5fd0*/  USEL UR4, URZ, 0x1, UP0 ;  /* 0x00000001ff047887 */ /* 0x000fe20008000000 */
[----:B------:R-:W-:Y:S01]  /*5fe0*/  @P1 IMAD R0, R73, 0x4, R5 ;  /* 0x0000000449001824 */ /* 0x000fe200078e0205 */
[----:B------:R3:W1:Y:S01]  /*5ff0*/  @P1 LDSM.16.M88.4 R44, [R2+0x400] ;  /* 0x00040000022c183b */ /* 0x0006620000000200 */
[----:B------:R-:W-:Y:S01]  /*6000*/  @P1 IMAD R4, R74, 0x4, R4 ;  /* 0x000000044a041824 */ /* 0x000fe200078e0204 */
[----:B------:R-:W-:Y:S02]  /*6010*/  USEL UR5, UR5, URZ, UP0 ;  /* 0x000000ff05057287 */ /* 0x000fe40008000000 */
[----:B------:R3:W1:Y:S01]  /*6020*/  @P1 LDSM.16.M88.4 R48, [R0+0x400] ;  /* 0x000400000030183b */ /* 0x0006620000000200 */
[----:B------:R-:W-:Y:S03]  /*6030*/  LOP3.LUT R83, R83, UR4, RZ, 0x3c, !PT ;  /* 0x0000000453537c12 */ /* 0x000fe6000f8e3cff */
[----:B------:R3:W1:Y:S01]  /*6040*/  @P1 LDSM.16.M88.4 R52, [R4] ;  /* 0x000000000434183b */ /* 0x0006620000000200 */
[----:B------:R-:W-:Y:S03]  /*6050*/  IMAD.U32 R84, RZ, RZ, UR5 ;  /* 0x00000005ff547e24 */ /* 0x000fe6000f8e00ff */
.L_x_96:
[----:B------:R-:W-:Y:S05]  /*6060*/  BSYNC B1 ;  /* 0x0000000000017941 */ /* 0x000fea0003800000 */
.L_x_95:
[----:B---3--:R-:W-:Y:S04]  /*6070*/  SHF.R.U32.HI R0, RZ, 0x15, R34 ;  /* 0x00000015ff007819 */ /* 0x008fe80000011622 */
[----:B------:R-:W-:Y:S01]  /*6080*/  LOP3.LUT P1, RZ, R0, 0x3, R69, 0x48, !PT ;  /* 0x0000000300ff7812 */ /* 0x000fe20007824845 */
[----:B------:R-:W-:Y:S01]  /*6090*/  @!UPT UIADD3 URZ, UPT, UPT, URZ, URZ, URZ ;  /* 0x000000fffffff290 */ /* 0x000fe2000fffe0ff */
[----:B--2---:R-:W-:Y:S11]  /*60a0*/  @P0 BRA `(.L_x_100) ;  /* 0x0000000000080947 */ /* 0x004ff60003800000 */
[----:B------:R-:W2:Y:S02]  /*60b0*/  SYNCS.PHASECHK.TRANS64.TRYWAIT P0, [R82+URZ+0x120], R3 ;  /* 0x00012003520075a7 */ /* 0x000ea400080011ff */
[----:B--2---:R-:W-:Y:S05]  /*60c0*/  @!P0 BRA `(.L_x_101) ;  /* 0x0000001c00808947 */ /* 0x004fea0003800000 */
.L_x_100:
[----:B------:R-:W-:Y:S05]  /*60d0*/  @!P1 BRA `(.L_x_102) ;  /* 0x0000000000409947 */ /* 0x000fea0003800000 */
[----:B------:R-:W3:Y:S01]  /*60e0*/  LDCU.64 UR8, c[0x4][0x70] ;  /* 0x01000e00ff0877ac */ /* 0x000ee20008000a00 */
[----:B--2---:R-:W-:Y:S01]  /*60f0*/  MOV R3, 0x0 ;  /* 0x0000000000037802 */ /* 0x004fe20000000f00 */
[----:B------:R-:W-:Y:S02]  /*6100*/  HFMA2 R12, -RZ, RZ, 0, 5.9604644775390625e-08 ;  /* 0x00000001ff0c7431 */ /* 0x000fe400000001ff */
[----:B------:R-:W-:Y:S02]  /*6110*/  IMAD.MOV.U32 R8, RZ, RZ, 0x192 ;  /* 0x00000192ff087424 */ /* 0x000fe400078e00ff */
[----:B------:R-:W-:Y:S01]  /*6120*/  IMAD.MOV.U32 R13, RZ, RZ, RZ ;  /* 0x000000ffff0d7224 */ /* 0x000fe200078e00ff */
[----:B------:R-:W2:Y:S01]  /*6130*/  LDCU.64 UR6, c[0x4][0x78] ;  /* 0x01000f00ff0677ac */ /* 0x000ea20008000a00 */
[----:B------:R-:W1:Y:S01]  /*6140*/  LDC.64 R2, c[0x4][R3] ;  /* 0x0100000003027b82 */ /* 0x000e620000000a00 */
[----:B------:R-:W5:Y:S01]  /*6150*/  LDCU.64 UR4, c[0x4][0x10] ;  /* 0x01000200ff0477ac */ /* 0x000f620008000a00 */
[----:B---3--:R-:W-:Y:S01]  /*6160*/  MOV R5, UR9 ;  /* 0x0000000900057c02 */ /* 0x008fe20008000f00 */
[----:B------:R-:W-:Y:S01]  /*6170*/  IMAD.U32 R4, RZ, RZ, UR8 ;  /* 0x00000008ff047e24 */ /* 0x000fe2000f8e00ff */
[----:B--2---:R-:W-:Y:S01]  /*6180*/  MOV R7, UR7 ;  /* 0x0000000700077c02 */ /* 0x004fe20008000f00 */
[----:B------:R-:W-:Y:S01]  /*6190*/  IMAD.U32 R6, RZ, RZ, UR6 ;  /* 0x00000006ff067e24 */ /* 0x000fe2000f8e00ff */
[----:B-----5:R-:W-:Y:S01]  /*61a0*/  MOV R11, UR5 ;  /* 0x00000005000b7c02 */ /* 0x020fe20008000f00 */
[----:B------:R-:W-:Y:S02]  /*61b0*/  IMAD.U32 R10, RZ, RZ, UR4 ;  /* 0x00000004ff0a7e24 */ /* 0x000fe4000f8e00ff */
[----:B------:R-:W-:Y:S07]  /*61c0*/  LEPC R20, `(.L_x_102) ;  /* 0x000000001014794e */ /* 0x000fee0000000000 */
[----:B-1--4-:R-:W-:Y:S05]  /*61d0*/  CALL.ABS.NOINC R2 ;  /* 0x0000000002007343 */ /* 0x012fea0003c00000 */
.L_x_102:
[----:B------:R-:W-:Y:S05]  /*61e0*/  WARPSYNC.ALL ;  /* 0x0000000000007948 */ /* 0x000fea0003800000 */
[----:B------:R-:W-:Y:S01]  /*61f0*/  R2UR UR4, R34 ;  /* 0x00000000220472ca */ /* 0x000fe200000e0000 */
[----:B------:R-:W-:Y:S01]  /*6200*/  BSSY.RECONVERGENT B0, `(.L_x_103) ;  /* 0x000003e000007945 */ /* 0x000fe20003800200 */
[----:B------:R-:W-:Y:S02]  /*6210*/  MOV R20, UR56 ;  /* 0x0000003800147c02 */ /* 0x000fe40008000f00 */
[----:B------:R-:W-:Y:S02]  /*6220*/  SHF.L.U32 R80, R74, 0x2, RZ ;  /* 0x000000024a507819 */ /* 0x000fe400000006ff */
[----:B------:R-:W-:Y:S02]  /*6230*/  LEA R20, R20, R68, 0xb ;  /* 0x0000004414147211 */ /* 0x000fe400078e58ff */
[----:B------:R-:W-:Y:S02]  /*6240*/  SHF.L.U32 R81, R73, 0x2, RZ ;  /* 0x0000000249517819 */ /* 0x000fe400000006ff */
[----:B------:R-:W-:Y:S02]  /*6250*/  LEA R20, R20, UR48, 0x2 ;  /* 0x0000003014147c11 */ /* 0x000fe4000f8e10ff */
[----:B------:R-:W-:Y:S01]  /*6260*/  ISETP.NE.AND P0, PT, R75, RZ, PT ;  /* 0x000000ff4b00720c */ /* 0x000fe20003f05270 */
[----:B------:R-:W3:Y:S02]  /*6270*/  LDTM.16dp128bit.x8 R4, tmem[UR4] ;  /* 0x00000004000479ee */ /* 0x000ee40008180000 */
[C---:B---3--:R-:W-:Y:S01]  /*6280*/  FMUL R0, R33.reuse, R4 ;  /* 0x0000000421007220 */ /* 0x048fe20000400000 */
[C---:B------:R-:W-:Y:S01]  /*6290*/  FMUL R2, R33.reuse, R5 ;  /* 0x0000000521027220 */ /* 0x040fe20000400000 */
[C---:B--2---:R-:W-:Y:S01]  /*62a0*/  FMUL R3, R33.reuse, R6 ;  /* 0x0000000621037220 */ /* 0x044fe20000400000 */
[----:B------:R-:W-:Y:S01]  /*62b0*/  FMUL R7, R33, R7 ;  /* 0x0000000721077220 */ /* 0x000fe20000400000 */
[----:B----4-:R-:W-:Y:S01]  /*62c0*/  FFMA R36, R35, R40, R0 ;  /* 0x0000002823247223 */ /* 0x010fe20000000000 */
[----:B------:R-:W-:Y:S01]  /*62d0*/  FMUL R4, R33, R8 ;  /* 0x0000000821047220 */ /* 0x000fe20000400000 */
[----:B------:R-:W-:Y:S01]  /*62e0*/  FFMA R37, R35, R41, R2 ;  /* 0x0000002923257223 */ /* 0x000fe20000000002 */
[----:B------:R-:W-:Y:S01]  /*62f0*/  FMUL R5, R33, R9 ;  /* 0x0000000921057220 */ /* 0x000fe20000400000 */
[----:B------:R-:W-:Y:S01]  /*6300*/  FFMA R38, R35, R42, R3 ;  /* 0x0000002a23267223 */ /* 0x000fe20000000003 */
[----:B------:R-:W-:Y:S01]  /*6310*/  FMUL R6, R33, R10 ;  /* 0x0000000a21067220 */ /* 0x000fe20000400000 */
[----:B------:R-:W-:Y:S01]  /*6320*/  FFMA R39, R35, R43, R7 ;  /* 0x0000002b23277223 */ /* 0x000fe20000000007 */
[----:B------:R-:W-:Y:S01]  /*6330*/  FMUL R11, R33, R11 ;  /* 0x0000000b210b7220 */ /* 0x000fe20000400000 */
[----:B-1----:R-:W-:Y:S01]  /*6340*/  FFMA R4, R35, R44, R4 ;  /* 0x0000002c23047223 */ /* 0x002fe20000000004 */
[----:B------:R-:W-:Y:S01]  /*6350*/  FMUL R8, R33, R12 ;  /* 0x0000000c21087220 */ /* 0x000fe20000400000 */
[----:B------:R-:W-:Y:S01]  /*6360*/  FFMA R5, R35, R45, R5 ;  /* 0x0000002d23057223 */ /* 0x000fe20000000005 */
[----:B------:R1:W-:Y:S01]  /*6370*/  STSM.16.M88.4 [R20+0x400], R36 ;  /* 0x0004002414007844 */ /* 0x0003e20000000200 */
[----:B------:R-:W-:Y:S01]  /*6380*/  FMUL R9, R33, R13 ;  /* 0x0000000d21097220 */ /* 0x000fe20000400000 */
[----:B------:R-:W-:Y:S01]  /*6390*/  FFMA R6, R35, R46, R6 ;  /* 0x0000002e23067223 */ /* 0x000fe20000000006 */
[C---:B------:R-:W-:Y:S01]  /*63a0*/  FMUL R10, R33.reuse, R14 ;  /* 0x0000000e210a7220 */ /* 0x040fe20000400000 */
[----:B------:R-:W-:Y:S01]  /*63b0*/  FMUL R13, R33, R17 ;  /* 0x00000011210d7220 */ /* 0x000fe20000400000 */
[C---:B------:R-:W-:Y:S01]  /*63c0*/  IADD3 R17, PT, PT, R80.reuse, 0x400, R20 ;  /* 0x0000040050117810 */ /* 0x040fe20007ffe014 */
[----:B------:R-:W-:Y:S01]  /*63d0*/  FFMA R7, R35, R47, R11 ;  /* 0x0000002f23077223 */ /* 0x000fe2000000000b */
[----:B------:R-:W-:Y:S01]  /*63e0*/  FMUL R15, R33, R15 ;  /* 0x0000000f210f7220 */ /* 0x000fe20000400000 */
[----:B------:R-:W-:Y:S01]  /*63f0*/  FFMA R8, R35, R48, R8 ;  /* 0x0000003023087223 */ /* 0x000fe20000000008 */
[----:B------:R-:W-:Y:S01]  /*6400*/  FMUL R12, R33, R16 ;  /* 0x00000010210c7220 */ /* 0x000fe20000400000 */
[C---:B------:R-:W-:Y:S01]  /*6410*/  FFMA R9, R35.reuse, R49, R9 ;  /* 0x0000003123097223 */ /* 0x040fe20000000009 */
[----:B------:R1:W-:Y:S01]  /*6420*/  STSM.16.M88.4 [R17], R4 ;  /* 0x0000000411007844 */ /* 0x0003e20000000200 */
[----:B------:R-:W-:Y:S01]  /*6430*/  FFMA R10, R35, R50, R10 ;  /* 0x00000032230a7223 */ /* 0x000fe2000000000a */
[----:B------:R-:W-:Y:S01]  /*6440*/  FMUL R14, R33, R18 ;  /* 0x00000012210e7220 */ /* 0x000fe20000400000 */
[----:B------:R-:W-:Y:S01]  /*6450*/  IADD3 R16, PT, PT, R81, 0x400, R20 ;  /* 0x0000040051107810 */ /* 0x000fe20007ffe014 */
[----:B------:R-:W-:Y:S01]  /*6460*/  FFMA R11, R35, R51, R15 ;  /* 0x00000033230b7223 */ /* 0x000fe2000000000f */
[----:B------:R-:W-:Y:S01]  /*6470*/  FMUL R19, R33, R19 ;  /* 0x0000001321137220 */ /* 0x000fe20000400000 */
[C---:B------:R-:W-:Y:S01]  /*6480*/  FFMA R12, R35.reuse, R52, R12 ;  /* 0x00000034230c7223 */ /* 0x040fe2000000000c */
[C---:B------:R-:W-:Y:S01]  /*6490*/  FFMA R13, R35.reuse, R53, R13 ;  /* 0x00000035230d7223 */ /* 0x040fe2000000000d */
[C---:B------:R-:W-:Y:S01]  /*64a0*/  FFMA R14, R35.reuse, R54, R14 ;  /* 0x00000036230e7223 */ /* 0x040fe2000000000e */
[----:B------:R1:W-:Y:S01]  /*64b0*/  STSM.16.M88.4 [R16], R8 ;  /* 0x0000000810007844 */ /* 0x0003e20000000200 */
[----:B------:R-:W-:Y:S01]  /*64c0*/  IADD3 R0, PT, PT, R80, R16, RZ ;  /* 0x0000001050007210 */ /* 0x000fe20007ffe0ff */
[----:B------:R-:W-:Y:S05]  /*64d0*/  FFMA R15, R35, R55, R19 ;  /* 0x00000037230f7223 */ /* 0x000fea0000000013 */
[----:B------:R1:W-:Y:S01]  /*64e0*/  STSM.16.M88.4 [R0], R12 ;  /* 0x0000000c00007844 */ /* 0x0003e20000000200 */
[----:B------:R-:W-:Y:S01]  /*64f0*/  @!PT LDS RZ, [RZ] ;  /* 0x00000000fffff984 */ /* 0x000fe20000000800 */
[----:B------:R-:W-:Y:S01]  /*6500*/  @!PT LDS RZ, [RZ] ;  /* 0x00000000fffff984 */ /* 0x000fe20000000800 */
[----:B------:R-:W-:Y:S01]  /*6510*/  @!PT LDS RZ, [RZ] ;  /* 0x00000000fffff984 */ /* 0x000fe20000000800 */
[----:B------:R-:W-:Y:S01]  /*6520*/  @!PT LDS RZ, [RZ] ;  /* 0x00000000fffff984 */ /* 0x000fe20000000800 */
[----:B------:R2:W-:Y:S06]  /*6530*/  MEMBAR.ALL.CTA ;  /* 0x0000000000007992 */ /* 0x0005ec0000008000 */
[----:B--2---:R-:W2:Y:S02]  /*6540*/  FENCE.VIEW.ASYNC.S ;  /* 0x00000000000073c6 */ /* 0x004ea40000000000 */
[----:B--2---:R-:W-:Y:S06]  /*6550*/  BAR.SYNC.DEFER_BLOCKING 0x1, 0x80 ;  /* 0x0042000000007b1d */ /* 0x004fec0000010000 */
[----:B------:R-:W-:Y:S05]  /*6560*/  @P0 BRA `(.L_x_104) ;  /* 0x00000000001c0947 */ /* 0x000fea0003800000 */
[----:B------:R-:W-:Y:S02]  /*6570*/  UIADD3 UR6, UP0, UPT, UR54, 0x680, URZ ;  /* 0x0000068036067890 */ /* 0x000fe4000ff1e0ff */
[----:B------:R-:W-:Y:S02]  /*6580*/  ULEA UR4, UR56, UR48, 0xd ;  /* 0x0000003038047291 */ /* 0x000fe4000f8e68ff */
[----:B------:R-:W-:Y:S02]  /*6590*/  UIADD3.X UR7, UPT, UPT, URZ, UR55, URZ, UP0, !UPT ;  /* 0x00000037ff077290 */ /* 0x000fe400087fe4ff */
[----:B------:R-:W-:Y:S01]  /*65a0*/  UIADD3 UR40, UPT, UPT, UR4, 0x400, URZ ;  /* 0x0000040004287890 */ /* 0x000fe2000fffe0ff */
[----:B------:R-:W-:Y:S08]  /*65b0*/  UMOV UR43, UR36 ;  /* 0x00000024002b7c82 */ /* 0x000ff00008000000 */
[----:B------:R2:W-:Y:S02]  /*65c0*/  UTMASTG.3D [UR40], [UR6] ;  /* 0x00000028060073b5 */ /* 0x0005e40008010000 */
[----:B--2---:R0:W-:Y:S02]  /*65d0*/  UTMACMDFLUSH ;  /* 0x00000000000079b7 */ /* 0x0041e40000000000 */
.L_x_104:
[----:B------:R-:W-:Y:S05]  /*65e0*/  BSYNC.RECONVERGENT B0 ;  /* 0x0000000000007941 */ /* 0x000fea0003800200 */
.L_x_103:
[----:B------:R-:W-:Y:S01]  /*65f0*/  UIADD3 UR40, UPT, UPT, UR56, 0x1, URZ ;  /* 0x0000000138287890 */ /* 0x000fe2000fffe0ff */
[----:B------:R-:W-:Y:S03]  /*6600*/  BSSY.RECONVERGENT B0, `(.L_x_105) ;  /* 0x0000005000007945 */ /* 0x000fe60003800200 */
[----:B------:R-:W-:Y:S04]  /*6610*/  UISETP.NE.AND UP0, UPT, UR40, 0x3, UPT ;  /* 0x000000032800788c */ /* 0x000fe8000bf05270 */
[----:B------:R-:W-:Y:S01]  /*6620*/  USEL UR43, UR40, URZ, UP0 ;  /* 0x000000ff282b7287 */ /* 0x000fe20008000000 */
[----:B------:R-:W-:Y:S11]  /*6630*/  @P0 BRA `(.L_x_106) ;  /* 0x0000000000040947 */ /* 0x000ff60003800000 */
[----:B------:R-:W-:Y:S04]  /*6640*/  DEPBAR.LE SB0, 0x1 ;  /* 0x000080400000791a */ /* 0x000fe80000000000 */
.L_x_106:
[----:B------:R-:W-:Y:S05]  /*6650*/  BSYNC.RECONVERGENT B0 ;  /* 0x0000000000007941 */ /* 0x000fea0003800200 */
.L_x_105:
[----:B------:R-:W-:Y:S01]  /*6660*/  BAR.SYNC.DEFER_BLOCKING 0x1, 0x80 ;  /* 0x0042000000007b1d */ /* 0x000fe20000010000 */
[----:B------:R-:W-:Y:S01]  /*6670*/  ISETP.NE.AND P1, PT, R79, RZ, PT ;  /* 0x000000ff4f00720c */ /* 0x000fe20003f25270 */
[----:B------:R-:W-:Y:S01]  /*6680*/  UISETP.NE.AND UP0, UPT, UR50, URZ, UPT ;  /* 0x000000ff3200728c */ /* 0x000fe2000bf05270 */
[----:B------:R-:W-:Y:S11]  /*6690*/  LEA R2, R84, UR48, 0x3 ;  /* 0x0000003054027c11 */ /* 0x000ff6000f8e18ff */
[----:B------:R-:W-:Y:S01]  /*66a0*/  @P1 SHF.L.U32 R3, R83, 0x1f, RZ ;  /* 0x0000001f53031819 */ /* 0x000fe200000006ff */
[----:B------:R-:W-:Y:S06]  /*66b0*/  BRA.U !UP0, `(.L_x_107) ;  /* 0x0000000108247547 */ /* 0x000fec000b800000 */
[----:B-1----:R-:W-:Y:S01]  /*66c0*/  IMAD.U32 R4, RZ, RZ, UR49 ;  /* 0x00000031ff047e24 */ /* 0x002fe2000f8e00ff */
[----:B------:R-:W-:Y:S01]  /*66d0*/  MOV R0, UR37 ;  /* 0x0000002500007c02 */ /* 0x000fe20008000f00 */
[----:B------:R-:W-:Y:S03]  /*66e0*/  UIADD3 UR49, UPT, UPT, UR49, 0x1, URZ ;  /* 0x0000000131317890 */ /* 0x000fe6000fffe0ff */
[----:B------:R-:W-:Y:S01]  /*66f0*/  @P1 LEA R4, R4, UR48, 0x3 ;  /* 0x0000003004041c11 */ /* 0x000fe2000f8e18ff */
[----:B------:R-:W-:Y:S04]  /*6700*/  UISETP.NE.AND UP0, UPT, UR49, 0x3, UPT ;  /* 0x000000033100788c */ /* 0x000fe8000bf05270 */
[----:B------:R-:W-:Y:S01]  /*6710*/  @P1 VIADD R4, R4, 0xd8 ;  /* 0x000000d804041836 */ /* 0x000fe20000000000 */
[----:B------:R-:W-:Y:S04]  /*6720*/  USEL UR49, UR49, URZ, UP0 ;  /* 0x000000ff31317287 */ /* 0x000fe80008000000 */
[----:B------:R-:W-:Y:S04]  /*6730*/  @P1 PRMT R0, R0, 0x654, R4 ;  /* 0x0000065400001816 */ /* 0x000fe80000000004 */
[----:B------:R2:W-:Y:S04]  /*6740*/  @P1 SYNCS.ARRIVE.TRANS64.RED.A1T0 RZ, [R0+URZ], RZ ;  /* 0x000000ff00ff19a7 */ /* 0x0005e800081004ff */
.L_x_107:
[----:B------:R-:W3:Y:S01]  /*6750*/  @P1 SYNCS.PHASECHK.TRANS64.TRYWAIT P0, [R2+URZ+0xc0], R3 ;  /* 0x0000c003020015a7 */ /* 0x000ee200080011ff */
[----:B------:R-:W-:Y:S01]  /*6760*/  BSSY B1, `(.L_x_108) ;  /* 0x0000017000017945 */ /* 0x000fe20003800000 */
[----:B---3--:R-:W-:Y:S03]  /*6770*/  @P1 SEL R85, RZ, 0x1, !P0 ;  /* 0x00000001ff551807 */ /* 0x008fe60004000000 */
[----:B------:R-:W-:Y:S05]  /*6780*/  @!P1 BRA `(.L_x_109) ;  /* 0x0000000000509947 */ /* 0x000fea0003800000 */
[----:B------:R-:W-:Y:S01]  /*6790*/  ISETP.NE.AND P1, PT, R86, RZ, PT ;  /* 0x000000ff5600720c */ /* 0x000fe20003f25270 */
[----:B------:R-:W-:Y:S01]  /*67a0*/  BSSY B0, `(.L_x_110) ;  /* 0x000000a000007945 */ /* 0x000fe20003800000 */
[----:B------:R-:W-:Y:S11]  /*67b0*/  ISETP.NE.AND P0, PT, R85, RZ, PT ;  /* 0x000000ff5500720c */ /* 0x000ff60003f05270 */
[----:B-1----:R-:W-:Y:S05]  /*67c0*/  @P1 IMAD R4, R84, 0x800, R68 ;  /* 0x0000080054041824 */ /* 0x002fea00078e0244 */
[----:B------:R-:W-:Y:S05]  /*67d0*/  @P1 LEA R4, R4, UR48, 0x2 ;  /* 0x0000003004041c11 */ /* 0x000fea000f8e10ff */
[--C-:B--2---:R-:W-:Y:S02]  /*67e0*/  @P1 IMAD.IADD R0, R81, 0x1, R4.reuse ;  /* 0x0000000151001824 */ /* 0x104fe400078e0204 */
[----:B------:R-:W-:Y:S01]  /*67f0*/  @P1 IMAD.IADD R3, R80, 0x1, R4 ;  /* 0x0000000150031824 */ /* 0x000fe200078e0204 */
[----:B------:R-:W-:Y:S06]  /*6800*/  @P0 BRA `(.L_x_111) ;  /* 0x00000000000c0947 */ /* 0x000fec0003800000 */
[----:B------:R-:W-:Y:S04]  /*6810*/  SHF.L.U32 R83, R83, 0x1f, RZ ;  /* 0x0000001f53537819 */ /* 0x000fe800000006ff */
[----:B------:R-:W1:Y:S02]  /*6820*/  SYNCS.PHASECHK.TRANS64.TRYWAIT P0, [R2+URZ+0xc0], R83 ;  /* 0x0000c053020075a7 */ /* 0x000e6400080011ff */
[----:B-1----:R-:W-:Y:S05]  /*6830*/  @!P0 BRA `(.L_x_112) ;  /* 0x0000001400b88947 */ /* 0x002fea0003800000 */
.L_x_111:
[----:B------:R-:W-:Y:S05]  /*6840*/  BSYNC B0 ;  /* 0x0000000000007941 */ /* 0x000fea0003800000 */
.L_x_110:
[----:B------:R-:W-:Y:S11]  /*6850*/  ISETP.NE.AND P0, PT, R86, RZ, PT ;  /* 0x000000ff5600720c */ /* 0x000ff60003f05270 */
[----:B------:R-:W-:Y:S02]  /*6860*/  @!UPT UIADD3 URZ, UPT, UPT, URZ, URZ, URZ ;  /* 0x000000fffffff290 */ /* 0x000fe4000fffe0ff */
[----:B-1----:R-:W-:Y:S01]  /*6870*/  @P0 IADD3 R2, PT, PT, R80, R0, RZ ;  /* 0x0000000050020210 */ /* 0x002fe20007ffe0ff */
[----:B------:R-:W-:Y:S05]  /*6880*/  @P0 WARPSYNC.ALL ;  /* 0x0000000000000948 */ /* 0x000fea0003800000 */
[----:B------:R3:W4:Y:S04]  /*6890*/  @P0 LDSM.16.M88.4 R40, [R4+0x400] ;  /* 0x000400000428083b */ /* 0x0007280000000200 */
[----:B------:R3:W1:Y:S04]  /*68a0*/  @P0 LDSM.16.M88.4 R44, [R3+0x400] ;  /* 0x00040000032c083b */ /* 0x0006680000000200 */
[----:B------:R3:W2:Y:S04]  /*68b0*/  @P0 LDSM.16.M88.4 R48, [R0+0x400] ;  /* 0x000400000030083b */ /* 0x0006a80000000200 */
[----:B------:R3:W1:Y:S02]  /*68c0*/  @P0 LDSM.16.M88.4 R52, [R2+0x400] ;  /* 0x000400000234083b */ /* 0x0006640000000200 */
.L_x_109:
[----:B------:R-:W-:Y:S05]  /*68d0*/  BSYNC B1 ;  /* 0x0000000000017941 */ /* 0x000fea0003800000 */
.L_x_108:
[----:B-123--:R-:W-:Y:S05]  /*68e0*/  VIADD R0, R34, 0x20 ;  /* 0x0000002022007836 */ /* 0x00efea0000000000 */
[----:B------:R-:W-:Y:S04]  /*68f0*/  SHF.R.U32.HI R0, RZ, 0x15, R0 ;  /* 0x00000015ff007819 */ /* 0x000fe80000011600 */
[----:B------:R-:W-:Y:S11]  /*6900*/  LOP3.LUT P0, RZ, R0, 0x3, R69, 0x48, !PT ;  /* 0x0000000300ff7812 */ /* 0x000ff60007804845 */
[----:B------:R-:W-:Y:S02]  /*6910*/  @!UPT UIADD3 URZ, UPT, UPT, URZ, URZ, URZ ;  /* 0x000000fffffff290 */ /* 0x000fe4000fffe0ff */
[----:B------:R-:W-:Y:S05]  /*6920*/  @!P0 BRA `(.L_x_113) ;  /* 0x0000000000408947 */ /* 0x000fea0003800000 */
[----:B------:R-:W1:Y:S01]  /*6930*/  LDCU.64 UR8, c[0x4][0x70] ;  /* 0x01000e00ff0877ac */ /* 0x000e620008000a00 */
[----:B------:R-:W-:Y:S01]  /*6940*/  MOV R3, 0x0 ;  /* 0x0000000000037802 */ /* 0x000fe20000000f00 */
[----:B------:R-:W-:Y:S02]  /*6950*/  HFMA2 R12, -RZ, RZ, 0, 5.9604644775390625e-08 ;  /* 0x00000001ff0c7431 */ /* 0x000fe400000001ff */
[----:B------:R-:W-:Y:S02]  /*6960*/  IMAD.MOV.U32 R8, RZ, RZ, 0x192 ;  /* 0x00000192ff087424 */ /* 0x000fe400078e00ff */
[----:B------:R-:W-:Y:S01]  /*6970*/  IMAD.MOV.U32 R13, RZ, RZ, RZ ;  /* 0x000000ffff0d7224 */ /* 0x000fe200078e00ff */
[----:B------:R-:W2:Y:S01]  /*6980*/  LDCU.64 UR6, c[0x4][0x78] ;  /* 0x01000f00ff0677ac */ /* 0x000ea20008000a00 */
[----:B------:R-:W3:Y:S01]  /*6990*/  LDC.64 R2, c[0x4][R3] ;  /* 0x0100000003027b82 */ /* 0x000ee20000000a00 */
[----:B------:R-:W5:Y:S01]  /*69a0*/  LDCU.64 UR4, c[0x4][0x10] ;  /* 0x01000200ff0477ac */ /* 0x000f620008000a00 */
[----:B-1----:R-:W-:Y:S01]  /*69b0*/  MOV R5, UR9 ;  /* 0x0000000900057c02 */ /* 0x002fe20008000f00 */
[----:B------:R-:W-:Y:S01]  /*69c0*/  IMAD.U32 R4, RZ, RZ, UR8 ;  /* 0x00000008ff047e24 */ /* 0x000fe2000f8e00ff */
[----:B--2---:R-:W-:Y:S01]  /*69d0*/  MOV R7, UR7 ;  /* 0x0000000700077c02 */ /* 0x004fe20008000f00 */
[----:B------:R-:W-:Y:S01]  /*69e0*/  IMAD.U32 R6, RZ, RZ, UR6 ;  /* 0x00000006ff067e24 */ /* 0x000fe2000f8e00ff */
[----:B-----5:R-:W-:Y:S01]  /*69f0*/  MOV R11, UR5 ;  /* 0x00000005000b7c02 */ /* 0x020fe20008000f00 */
[----:B------:R-:W-:Y:S02]  /*6a00*/  IMAD.U32 R10, RZ, RZ, UR4 ;  /* 0x00000004ff0a7e24 */ /* 0x000fe4000f8e00ff */
[----:B------:R-:W-:Y:S07]  /*6a10*/  LEPC R20, `(.L_x_113) ;  /* 0x000000001014794e */ /* 0x000fee0000000000 */
[----:B---34-:R-:W-:Y:S05]  /*6a20*/  CALL.ABS.NOINC R2 ;  /* 0x0000000002007343 */ /* 0x018fea0003c00000 */
.L_x_113:
[----:B------:R-:W-:Y:S01]  /*6a30*/  ISETP.NE.AND P0, PT, R75, RZ, PT ;  /* 0x000000ff4b00720c */ /* 0x000fe20003f05270 */
[----:B------:R-:W-:Y:S05]  /*6a40*/  WARPSYNC.ALL ;  /* 0x0000000000007948 */ /* 0x000fea0003800000 */
[----:B------:R-:W-:Y:S01]  /*6a50*/  R2UR UR4, R34 ;  /* 0x00000000220472ca */ /* 0x000fe200000e0000 */
[----:B------:R-:W-:Y:S01]  /*6a60*/  BSSY.RECONVERGENT B0, `(.L_x_114) ;  /* 0x0000042000007945 */ /* 0x000fe20003800200 */
[----:B------:R-:W-:Y:S11]  /*6a70*/  R2UR UR5, R82 ;  /* 0x00000000520572ca */ /* 0x000ff600000e0000 */
[----:B------:R-:W1:Y:S01]  /*6a80*/  LDTM.16dp128bit.x8 R4, tmem[UR4+0x20] ;  /* 0x00002004000479ee */ /* 0x000e620008180000 */
[----:B------:R-:W-:Y:S01]  /*6a90*/  NOP ;  /* 0x0000000000007918 */ /* 0x000fe20000000000 */
[----:B------:R-:W-:Y:S04]  /*6aa0*/  UIADD3 UR5, UPT, UPT, UR5, 0x140, URZ ;  /* 0x0000014005057890 */ /* 0x000fe8000fffe0ff */
[----:B------:R-:W-:Y:S09]  /*6ab0*/  UPRMT UR5, UR37, 0x654, UR5 ;  /* 0x0000065425057896 */ /* 0x000ff20008000005 */
[----:B-1----:R-:W-:Y:S01]  /*6ac0*/  SYNCS.ARRIVE.TRANS64.RED.A1T0 RZ, [UR5], RZ ;  /* 0x000000ffffff79a7 */ /* 0x002fe20008100405 */
[C---:B------:R-:W-:Y:S01]  /*6ad0*/  FMUL R0, R33.reuse, R4 ;  /* 0x0000000421007220 */ /* 0x040fe20000400000 */
[C---:B------:R-:W-:Y:S01]  /*6ae0*/  FMUL R2, R33.reuse, R5 ;  /* 0x0000000521027220 */ /* 0x040fe20000400000 */
[C---:B------:R-:W-:Y:S01]  /*6af0*/  FMUL R3, R33.reuse, R6 ;  /* 0x0000000621037220 */ /* 0x040fe20000400000 */
[----:B------:R-:W-:Y:S01]  /*6b00*/  FMUL R7, R33, R7 ;  /* 0x0000000721077220 */ /* 0x000fe20000400000 */
[----:B----4-:R-:W-:Y:S01]  /*6b10*/  FFMA R36, R35, R40, R0 ;  /* 0x0000002823247223 */ /* 0x010fe20000000000 */
[----:B------:R-:W-:Y:S01]  /*6b20*/  MOV R0, UR43 ;  /* 0x0000002b00007c02 */ /* 0x000fe20008000f00 */
[----:B------:R-:W-:Y:S01]  /*6b30*/  FMUL R4, R33, R8 ;  /* 0x0000000821047220 */ /* 0x000fe20000400000 */
[----:B------:R-:W-:Y:S01]  /*6b40*/  FFMA R37, R35, R41, R2 ;  /* 0x0000002923257223 */ /* 0x000fe20000000002 */
[----:B------:R-:W-:Y:S01]  /*6b50*/  FMUL R5, R33, R9 ;  /* 0x0000000921057220 */ /* 0x000fe20000400000 */
[----:B------:R-:W-:Y:S01]  /*6b60*/  LEA R0, R0, R68, 0xb ;  /* 0x0000004400007211 */ /* 0x000fe200078e58ff */
[----:B------:R-:W-:Y:S01]  /*6b70*/  FFMA R38, R35, R42, R3 ;  /* 0x0000002a23267223 */ /* 0x000fe20000000003 */
[----:B------:R-:W-:Y:S01]  /*6b80*/  FMUL R6, R33, R10 ;  /* 0x0000000a21067220 */ /* 0x000fe20000400000 */
[----:B------:R-:W-:Y:S01]  /*6b90*/  FFMA R39, R35, R43, R7 ;  /* 0x0000002b23277223 */ /* 0x000fe20000000007 */
[----:B------:R-:W-:Y:S01]  /*6ba0*/  LEA R0, R0, UR48, 0x2 ;  /* 0x0000003000007c11 */ /* 0x000fe2000f8e10ff */
[----:B------:R-:W-:Y:S01]  /*6bb0*/  FMUL R11, R33, R11 ;  /* 0x0000000b210b7220 */ /* 0x000fe20000400000 */
[----:B------:R-:W-:Y:S01]  /*6bc0*/  FFMA R4, R35, R44, R4 ;  /* 0x0000002c23047223 */ /* 0x000fe20000000004 */
[----:B------:R-:W-:Y:S01]  /*6bd0*/  FMUL R8, R33, R12 ;  /* 0x0000000c21087220 */ /* 0x000fe20000400000 */
[----:B------:R-:W-:Y:S01]  /*6be0*/  FFMA R5, R35, R45, R5 ;  /* 0x0000002d23057223 */ /* 0x000fe20000000005 */
[----:B------:R1:W-:Y:S01]  /*6bf0*/  STSM.16.M88.4 [R0+0x400], R36 ;  /* 0x0004002400007844 */ /* 0x0003e20000000200 */
[----:B------:R-:W-:Y:S01]  /*6c00*/  FMUL R9, R33, R13 ;  /* 0x0000000d21097220 */ /* 0x000fe20000400000 */
[----:B------:R-:W-:Y:S01]  /*6c10*/  FFMA R6, R35, R46, R6 ;  /* 0x0000002e23067223 */ /* 0x000fe20000000006 */
[----:B------:R-:W-:Y:S01]  /*6c20*/  FMUL R10, R33, R14 ;  /* 0x0000000e210a7220 */ /* 0x000fe20000400000 */
[----:B------:R-:W-:Y:S01]  /*6c30*/  FFMA R7, R35, R47, R11 ;  /* 0x0000002f23077223 */ /* 0x000fe2000000000b */
[C---:B------:R-:W-:Y:S01]  /*6c40*/  IADD3 R2, PT, PT, R80.reuse, 0x400, R0 ;  /* 0x0000040050027810 */ /* 0x040fe20007ffe000 */
[----:B------:R-:W-:Y:S01]  /*6c50*/  FMUL R15, R33, R15 ;  /* 0x0000000f210f7220 */ /* 0x000fe20000400000 */
[----:B------:R-:W-:Y:S01]  /*6c60*/  FFMA R8, R35, R48, R8 ;  /* 0x0000003023087223 */ /* 0x000fe20000000008 */
[----:B------:R-:W-:Y:S01]  /*6c70*/  FMUL R12, R33, R16 ;  /* 0x00000010210c7220 */ /* 0x000fe20000400000 */
[----:B------:R-:W-:Y:S01]  /*6c80*/  FFMA R9, R35, R49, R9 ;  /* 0x0000003123097223 */ /* 0x000fe20000000009 */
[----:B------:R1:W-:Y:S01]  /*6c90*/  STSM.16.M88.4 [R2], R4 ;  /* 0x0000000402007844 */ /* 0x0003e20000000200 */
[----:B------:R-:W-:Y:S01]  /*6ca0*/  FMUL R13, R33, R17 ;  /* 0x00000011210d7220 */ /* 0x000fe20000400000 */
[----:B------:R-:W-:Y:S01]  /*6cb0*/  FFMA R10, R35, R50, R10 ;  /* 0x00000032230a7223 */ /* 0x000fe2000000000a */
[----:B------:R-:W-:Y:S01]  /*6cc0*/  FMUL R14, R33, R18 ;  /* 0x00000012210e7220 */ /* 0x000fe20000400000 */
[----:B------:R-:W-:Y:S01]  /*6cd0*/  FFMA R11, R35, R51, R15 ;  /* 0x00000033230b7223 */ /* 0x000fe2000000000f */
[----:B------:R-:W-:Y:S01]  /*6ce0*/  IADD3 R81, PT, PT, R81, 0x400, R0 ;  /* 0x0000040051517810 */ /* 0x000fe20007ffe000 */
[----:B------:R-:W-:Y:S01]  /*6cf0*/  FMUL R19, R33, R19 ;  /* 0x0000001321137220 */ /* 0x000fe20000400000 */
[C---:B------:R-:W-:Y:S01]  /*6d00*/  FFMA R12, R35.reuse, R52, R12 ;  /* 0x00000034230c7223 */ /* 0x040fe2000000000c */
[C---:B------:R-:W-:Y:S01]  /*6d10*/  FFMA R13, R35.reuse, R53, R13 ;  /* 0x00000035230d7223 */ /* 0x040fe2000000000d */
[C---:B------:R-:W-:Y:S01]  /*6d20*/  FFMA R14, R35.reuse, R54, R14 ;  /* 0x00000036230e7223 */ /* 0x040fe2000000000e */
[----:B------:R1:W-:Y:S01]  /*6d30*/  STSM.16.M88.4 [R81], R8 ;  /* 0x0000000851007844 */ /* 0x0003e20000000200 */
[----:B------:R-:W-:Y:S01]  /*6d40*/  FFMA R15, R35, R55, R19 ;  /* 0x00000037230f7223 */ /* 0x000fe20000000013 */
[----:B------:R-:W-:Y:S05]  /*6d50*/  IADD3 R80, PT, PT, R80, R81, RZ ;  /* 0x0000005150507210 */ /* 0x000fea0007ffe0ff */
        /* <DEDUP_REMOVED lines=11> */
[----:B------:R-:W-:Y:S02]  /*6e10*/  UIADD3 UR5, UPT, UPT, UR41, 0x20, URZ ;  /* 0x0000002029057890 */ /* 0x000fe4000fffe0ff */
[----:B------:R-:W-:Y:S02]  /*6e20*/  UIADD3 UR4, UPT, UPT, UR10, 0x400, URZ ;  /* 0x000004000a047890 */ /* 0x000fe4000fffe0ff */
[----:B------:R-:W-:Y:S01]  /*6e30*/  UIADD3.X UR9, UPT, UPT, URZ, UR55, URZ, UP0, !UPT ;  /* 0x00000037ff097290 */ /* 0x000fe200087fe4ff */
[----:B------:R-:W-:Y:S01]  /*6e40*/  UMOV UR6, UR42 ;  /* 0x0000002a00067c82 */ /* 0x000fe20008000000 */
[----:B------:R-:W-:Y:S07]  /*6e50*/  UMOV UR7, UR36 ;  /* 0x0000002400077c82 */ /* 0x000fee0008000000 */
[----:B------:R2:W-:Y:S02]  /*6e60*/  UTMASTG.3D [UR4], [UR8] ;  /* 0x00000004080073b5 */ /* 0x0005e40008010000 */
[----:B--2---:R0:W-:Y:S02]  /*6e70*/  UTMACMDFLUSH ;  /* 0x00000000000079b7 */ /* 0x0041e40000000000 */
.L_x_115:
[----:B------:R-:W-:Y:S05]  /*6e80*/  BSYNC.RECONVERGENT B0 ;  /* 0x0000000000007941 */ /* 0x000fea0003800200 */
.L_x_114:
[----:B------:R-:W-:Y:S01]  /*6e90*/  UIADD3 UR43, UPT, UPT, UR43, 0x1, URZ ;  /* 0x000000012b2b7890 */ /* 0x000fe2000fffe0ff */
[----:B------:R-:W-:Y:S03]  /*6ea0*/  BSSY.RECONVERGENT B0, `(.L_x_116) ;  /* 0x0000008000007945 */ /* 0x000fe60003800200 */
[----:B------:R-:W-:Y:S04]  /*6eb0*/  UISETP.NE.AND UP0, UPT, UR43, 0x3, UPT ;  /* 0x000000032b00788c */ /* 0x000fe8000bf05270 */
[----:B------:R-:W-:Y:S02]  /*6ec0*/  UISETP.EQ.XOR UP1, UPT, UR40, 0x3, !UP0 ;  /* 0x000000032800788c */ /* 0x000fe4000c722a70 */
[----:B------:R-:W-:Y:S02]  /*6ed0*/  USEL UR56, UR43, URZ, UP0 ;  /* 0x000000ff2b387287 */ /* 0x000fe40008000000 */
[----:B------:R-:W-:Y:S04]  /*6ee0*/  USEL UR4, URZ, 0x1, !UP1 ;  /* 0x00000001ff047887 */ /* 0x000fe8000c800000 */
[----:B------:R-:W-:Y:S01]  /*6ef0*/  ULOP3.LUT UR51, UR51, UR4, URZ, 0x3c, !UPT ;  /* 0x0000000433337292 */ /* 0x000fe2000f8e3cff */
[----:B------:R-:W-:Y:S11]  /*6f00*/  @P0 BRA `(.L_x_117) ;  /* 0x0000000000040947 */ /* 0x000ff60003800000 */
[----:B------:R-:W-:Y:S04]  /*6f10*/  DEPBAR.LE SB0, 0x1 ;  /* 0x000080400000791a */ /* 0x000fe80000000000 */
.L_x_117:
[----:B------:R-:W-:Y:S05]  /*6f20*/  BSYNC.RECONVERGENT B0 ;  /* 0x0000000000007941 */ /* 0x000fea0003800200 */
.L_x_116:
[----:B------:R-:W-:Y:S01]  /*6f30*/  BAR.SYNC.DEFER_BLOCKING 0x1, 0x80 ;  /* 0x0042000000007b1d */ /* 0x000fe20000010000 */
[----:B------:R-:W-:Y:S01]  /*6f40*/  UISETP.NE.AND UP0, UPT, UR50, -0x2, UPT ;  /* 0xfffffffe3200788c */ /* 0x000fe2000bf05270 */
[----:B------:R-:W-:Y:S08]  /*6f50*/  IADD3 R31, PT, PT, R31, 0x1, RZ ;  /* 0x000000011f1f7810 */ /* 0x000ff00007ffe0ff */
[----:B------:R-:W-:Y:S05]  /*6f60*/  BRA.U !UP0, `(.L_x_118) ;  /* 0x0000000108287547 */ /* 0x000fea000b800000 */
[----:B------:R-:W-:Y:S01]  /*6f70*/  ISETP.NE.AND P0, PT, R79, RZ, PT ;  /* 0x000000ff4f00720c */ /* 0x000fe20003f05270 */
[----:B-1----:R-:W-:Y:S01]  /*6f80*/  IMAD.U32 R2, RZ, RZ, UR49 ;  /* 0x00000031ff027e24 */ /* 0x002fe2000f8e00ff */
[----:B------:R-:W-:Y:S01]  /*6f90*/  UIADD3 UR49, UPT, UPT, UR49, 0x1, URZ ;  /* 0x0000000131317890 */ /* 0x000fe2000fffe0ff */
[----:B------:R-:W-:Y:S03]  /*6fa0*/  IMAD.U32 R0, RZ, RZ, UR37 ;  /* 0x00000025ff007e24 */ /* 0x000fe6000f8e00ff */
[----:B------:R-:W-:Y:S04]  /*6fb0*/  UISETP.NE.AND UP0, UPT, UR49, 0x3, UPT ;  /* 0x000000033100788c */ /* 0x000fe8000bf05270 */
[----:B------:R-:W-:Y:S03]  /*6fc0*/  USEL UR49, UR49, URZ, UP0 ;  /* 0x000000ff31317287 */ /* 0x000fe60008000000 */
[----:B------:R-:W-:Y:S05]  /*6fd0*/  @P0 LEA R2, R2, UR48, 0x3 ;  /* 0x0000003002020c11 */ /* 0x000fea000f8e18ff */
[----:B------:R-:W-:Y:S05]  /*6fe0*/  @P0 VIADD R2, R2, 0xd8 ;  /* 0x000000d802020836 */ /* 0x000fea0000000000 */
[----:B------:R-:W-:Y:S04]  /*6ff0*/  @P0 PRMT R0, R0, 0x654, R2 ;  /* 0x0000065400000816 */ /* 0x000fe80000000002 */
[----:B------:R2:W-:Y:S03]  /*7000*/  @P0 SYNCS.ARRIVE.TRANS64.RED.A1T0 RZ, [R0+URZ], RZ ;  /* 0x000000ff00ff09a7 */ /* 0x0005e600081004ff */
.L_x_118:
[----:B------:R-:W-:Y:S01]  /*7010*/  ISETP.NE.AND P2, PT, R76, RZ, PT ;  /* 0x000000ff4c00720c */ /* 0x000fe20003f45270 */
[----:B------:R-:W-:Y:S01]  /*7020*/  UIADD3 UR50, UPT, UPT, UR50, 0x2, URZ ;  /* 0x0000000232327890 */ /* 0x000fe2000fffe0ff */
[----:B------:R-:W-:Y:S01]  /*7030*/  ISETP.NE.AND P0, PT, R78, 0x2, PT ;  /* 0x000000024e00780c */ /* 0x000fe20003f05270 */
[----:B-1----:R-:W-:Y:S01]  /*7040*/  IMAD.IADD R14, R29, 0x1, R62 ;  /* 0x000000011d0e7824 */ /* 0x002fe200078e023e */
[----:B------:R-:W-:Y:S01]  /*7050*/  ISETP.NE.AND P1, PT, R31, 0x4, PT ;  /* 0x000000041f00780c */ /* 0x000fe20003f25270 */
[----:B------:R-:W-:Y:S01]  /*7060*/  IMAD.IADD R15, R30, 0x1, R63 ;  /* 0x000000011e0f7824 */ /* 0x000fe200078e023f */
[----:B------:R-:W-:Y:S02]  /*7070*/  SEL R2, RZ, 0x1, P0 ;  /* 0x00000001ff027807 */ /* 0x000fe40000000000 */
[----:B--2---:R-:W-:Y:S02]  /*7080*/  SEL R0, RZ, 0x1, P1 ;  /* 0x00000001ff007807 */ /* 0x004fe40000800000 */
[----:B------:R-:W-:Y:S02]  /*7090*/  LOP3.LUT R71, R71, R2, RZ, 0x3c, !PT ;  /* 0x0000000247477212 */ /* 0x000fe400078e3cff */
[----:B------:R-:W-:Y:S02]  /*70a0*/  LOP3.LUT R72, R72, R0, RZ, 0x3c, !PT ;  /* 0x0000000048487212 */ /* 0x000fe400078e3cff */
[----:B------:R-:W-:Y:S02]  /*70b0*/  @P2 R2UR UR36, R70 ;  /* 0x00000000462422ca */ /* 0x000fe400000e0000 */
[----:B------:R-:W-:Y:S02]  /*70c0*/  SEL R78, R78, RZ, P0 ;  /* 0x000000ff4e4e7207 */ /* 0x000fe40000000000 */
[----:B------:R-:W-:Y:S01]  /*70d0*/  SEL R31, R31, RZ, P1 ;  /* 0x000000ff1f1f7207 */ /* 0x000fe20000800000 */
[----:B------:R-:W-:Y:S10]  /*70e0*/  @P2 BRA `(.L_x_119) ;  /* 0xffffffe000342947 */ /* 0x000ff4000383ffff */
[----:B------:R-:W-:-:S09]  /*70f0*/  UISETP.NE.AND UP0, UPT, UR53, URZ, UPT ;  /* 0x000000ff3500728c */ /* 0x000fd2000bf05270 */
[----:B------:R-:W-:Y:S05]  /*7100*/  BRA.U !UP0, `(.L_x_120) ;  /* 0x0000000108487547 */ /* 0x000fea000b800000 */
[----:B------:R-:W1:Y:S02]  /*7110*/  LDCU.64 UR4, c[0x0][0x890] ;  /* 0x00011200ff0477ac */ /* 0x000e640008000a00 */
[----:B-1----:R-:W-:-:S04]  /*7120*/  UISETP.NE.U32.AND UP0, UPT, UR4, URZ, UPT ;  /* 0x000000ff0400728c */ /* 0x002fc8000bf05070 */
[----:B------:R-:W-:-:S09]  /*7130*/  UISETP.NE.AND.EX UP0, UPT, UR5, URZ, UPT, UP0 ;  /* 0x000000ff0500728c */ /* 0x000fd2000bf05300 */
[----:B------:R-:W-:Y:S05]  /*7140*/  BRA.U UP0, `(.L_x_121) ;  /* 0x00000001000c7547 */ /* 0x000fea000b800000 */
[----:B------:R-:W-:-:S13]  /*7150*/  FSETP.NEU.AND P0, PT, R35, RZ, PT ;  /* 0x000000ff2300720b */ /* 0x000fda0003f0d000 */
[----:B------:R-:W-:Y:S05]  /*7160*/  @!P0 EXIT ;  /* 0x000000000000894d */ /* 0x000fea0003800000 */
[----:B------:R-:W-:Y:S05]  /*7170*/  BRA `(.L_x_120) ;  /* 0x00000000002c7947 */ /* 0x000fea0003800000 */
.L_x_121:
[----:B------:R-:W-:Y:S01]  /*7180*/  ISETP.NE.AND P0, PT, R77, RZ, PT ;  /* 0x000000ff4d00720c */ /* 0x000fe20003f05270 */
[----:B------:R-:W-:-:S12]  /*7190*/  BSSY.RECONVERGENT B0, `(.L_x_120) ;  /* 0x0000009000007945 */ /* 0x000fd80003800200 */
[----:B------:R-:W-:Y:S05]  /*71a0*/  @P0 BRA `(.L_x_122) ;  /* 0x0000000000140947 */ /* 0x000fea0003800000 */
[----:B------:R-:W1:Y:S02]  /*71b0*/  LDCU.64 UR4, c[0x0][0x888] ;  /* 0x00011100ff0477ac */ /* 0x000e640008000a00 */
[----:B-1----:R-:W-:-:S04]  /*71c0*/  ISETP.NE.U32.AND P0, PT, RZ, UR4, PT ;  /* 0x00000004ff007c0c */ /* 0x002fc8000bf05070 */
[----:B------:R-:W-:-:S13]  /*71d0*/  ISETP.NE.AND.EX P0, PT, RZ, UR5, PT, P0 ;  /* 0x00000005ff007c0c */ /* 0x000fda000bf05300 */
[----:B------:R-:W-:Y:S05]  /*71e0*/  @!P0 EXIT ;  /* 0x000000000000894d */ /* 0x000fea0003800000 */
[----:B------:R-:W-:Y:S05]  /*71f0*/  BRA `(.L_x_123) ;  /* 0x0000000000087947 */ /* 0x000fea0003800000 */
.L_x_122:
[----:B------:R-:W-:-:S13]  /*7200*/  FSETP.NEU.AND P0, PT, R35, RZ, PT ;  /* 0x000000ff2300720b */ /* 0x000fda0003f0d000 */
[----:B------:R-:W-:Y:S05]  /*7210*/  @!P0 EXIT ;  /* 0x000000000000894d */ /* 0x000fea0003800000 */
.L_x_123:
[----:B------:R-:W-:Y:S05]  /*7220*/  BSYNC.RECONVERGENT B0 ;  /* 0x0000000000007941 */ /* 0x000fea0003800200 */
.L_x_120:
[----:B------:R-:W-:Y:S01]  /*7230*/  ULEA UR4, UR49, UR48, 0x3 ;  /* 0x0000003031047291 */ /* 0x000fe2000f8e18ff */
[----:B------:R-:W-:-:S04]  /*7240*/  DEPBAR.LE SB0, 0x0 ;  /* 0x000080000000791a */ /* 0x000fc80000000000 */
[----:B------:R-:W-:-:S04]  /*7250*/  UIADD3 UR4, UPT, UPT, UR4, 0xd8, URZ ;  /* 0x000000d804047890 */ /* 0x000fc8000fffe0ff */
[----:B------:R-:W-:-:S09]  /*7260*/  UPRMT UR4, UR37, 0x654, UR4 ;  /* 0x0000065425047896 */ /* 0x000fd20008000004 */
[----:B------:R-:W-:Y:S01]  /*7270*/  SYNCS.ARRIVE.TRANS64.RED.A1T0 RZ, [UR4], RZ ;  /* 0x000000ffffff79a7 */ /* 0x000fe20008100404 */
[----:B------:R-:W-:Y:S05]  /*7280*/  EXIT ;  /* 0x000000000000794d */ /* 0x000fea0003800000 */
.L_x_20:
[----:B--2---:R2:W1:Y:S02]  /*7290*/  SYNCS.PHASECHK.TRANS64.TRYWAIT P0, [R2+URZ+0x170], R3 ;  /* 0x00017003020075a7 */ /* 0x00446400080011ff */
[----:B-1----:R-:W-:Y:S05]  /*72a0*/  @!P0 NANOSLEEP.SYNCS 0x989680 ;  /* 0x009896800000895d */ /* 0x002fea0003900000 */
[----:B------:R-:W1:Y:S02]  /*72b0*/  @!P0 SYNCS.PHASECHK.TRANS64 P0, [R2+URZ+0x170], R3 ;  /* 0x00017003020085a7 */ /* 0x000e6400080010ff */
[----:B-1----:R-:W-:Y:S05]  /*72c0*/  @!P0 BRA `(.L_x_20) ;  /* 0xfffffffc00f08947 */ /* 0x002fea000383ffff */
[----:B------:R-:W-:Y:S05]  /*72d0*/  BRA `(.L_x_124) ;  /* 0xffffffa400047947 */ /* 0x000fea000383ffff */
.L_x_23:
[----:B-1----:R-:W-:-:S07]  /*72e0*/  MOV R2, UR33 ;  /* 0x0000002100027c02 */ /* 0x002fce0008000f00 */
.L_x_125:
[----:B-1----:R1:W2:Y:S02]  /*72f0*/  SYNCS.PHASECHK.TRANS64.TRYWAIT P0, [R2+URZ+0x60], R4 ;  /* 0x00006004020075a7 */ /* 0x0022a400080011ff */
[----:B--2---:R-:W-:Y:S05]  /*7300*/  @!P0 NANOSLEEP.SYNCS 0x989680 ;  /* 0x009896800000895d */ /* 0x004fea0003900000 */
[----:B------:R-:W2:Y:S02]  /*7310*/  @!P0 SYNCS.PHASECHK.TRANS64 P0, [R2+URZ+0x60], R4 ;  /* 0x00006004020085a7 */ /* 0x000ea400080010ff */
[----:B--2---:R-:W-:Y:S05]  /*7320*/  @!P0 BRA `(.L_x_125) ;  /* 0xfffffffc00f08947 */ /* 0x004fea000383ffff */
[----:B------:R-:W-:Y:S05]  /*7330*/  BRA `(.L_x_22) ;  /* 0xffffffa400587947 */ /* 0x000fea000383ffff */
.L_x_29:
[----:B-1----:R-:W-:-:S07]  /*7340*/  MOV R2, UR25 ;  /* 0x0000001900027c02 */ /* 0x002fce0008000f00 */
.L_x_126:
[----:B-1----:R1:W2:Y:S02]  /*7350*/  SYNCS.PHASECHK.TRANS64.TRYWAIT P0, [R2+URZ+0x60], R4 ;  /* 0x00006004020075a7 */ /* 0x0022a400080011ff */
[----:B--2---:R-:W-:Y:S05]  /*7360*/  @!P0 NANOSLEEP.SYNCS 0x989680 ;  /* 0x009896800000895d */ /* 0x004fea0003900000 */
[----:B------:R-:W2:Y:S02]  /*7370*/  @!P0 SYNCS.PHASECHK.TRANS64 P0, [R2+URZ+0x60], R4 ;  /* 0x00006004020085a7 */ /* 0x000ea400080010ff */
[----:B--2---:R-:W-:Y:S05]  /*7380*/  @!P0 BRA `(.L_x_126) ;  /* 0xfffffffc00f08947 */ /* 0x004fea000383ffff */
[----:B------:R-:W-:Y:S05]  /*7390*/  BRA `(.L_x_28) ;  /* 0xffffffa800147947 */ /* 0x000fea000383ffff */
.L_x_33:
[----:B-1----:R1:W2:Y:S02]  /*73a0*/  SYNCS.PHASECHK.TRANS64.TRYWAIT P0, [R2+URZ+0x100], R3 ;  /* 0x00010003020075a7 */ /* 0x0022a400080011ff */
[----:B--2---:R-:W-:Y:S05]  /*73b0*/  @!P0 NANOSLEEP.SYNCS 0x989680 ;  /* 0x009896800000895d */ /* 0x004fea0003900000 */
[----:B------:R-:W2:Y:S02]  /*73c0*/  @!P0 SYNCS.PHASECHK.TRANS64 P0, [R2+URZ+0x100], R3 ;  /* 0x00010003020085a7 */ /* 0x000ea400080010ff */
[----:B--2---:R-:W-:Y:S05]  /*73d0*/  @!P0 BRA `(.L_x_33) ;  /* 0xfffffffc00f08947 */ /* 0x004fea000383ffff */
[----:B------:R-:W-:Y:S05]  /*73e0*/  BRA `(.L_x_127) ;  /* 0xffffffa800b47947 */ /* 0x000fea000383ffff */
.L_x_37:
[----:B----4-:R-:W-:-:S07]  /*73f0*/  MOV R0, UR5 ;  /* 0x0000000500007c02 */ /* 0x010fce0008000f00 */
.L_x_128:
[----:B-1----:R1:W2:Y:S02]  /*7400*/  SYNCS.PHASECHK.TRANS64.TRYWAIT P0, [R0+URZ], R2 ;  /* 0x00000002000075a7 */ /* 0x0022a400080011ff */
[----:B--2---:R-:W-:Y:S05]  /*7410*/  @!P0 NANOSLEEP.SYNCS 0x989680 ;  /* 0x009896800000895d */ /* 0x004fea0003900000 */
[----:B------:R-:W2:Y:S02]  /*7420*/  @!P0 SYNCS.PHASECHK.TRANS64 P0, [R0+URZ], R2 ;  /* 0x00000002000085a7 */ /* 0x000ea400080010ff */
[----:B--2---:R-:W-:Y:S05]  /*7430*/  @!P0 BRA `(.L_x_128) ;  /* 0xfffffffc00f08947 */ /* 0x004fea000383ffff */
[----:B------:R-:W-:Y:S05]  /*7440*/  BRA `(.L_x_129) ;  /* 0xffffffb000247947 */ /* 0x000fea000383ffff */
.L_x_38:
[----:B----4-:R-:W-:-:S07]  /*7450*/  MOV R0, UR5 ;  /* 0x0000000500007c02 */ /* 0x010fce0008000f00 */
.L_x_130:
[----:B-1----:R1:W2:Y:S02]  /*7460*/  SYNCS.PHASECHK.TRANS64.TRYWAIT P0, [R0+URZ], R3 ;  /* 0x00000003000075a7 */ /* 0x0022a400080011ff */
[----:B--2---:R-:W-:Y:S05]  /*7470*/  @!P0 NANOSLEEP.SYNCS 0x989680 ;  /* 0x009896800000895d */ /* 0x004fea0003900000 */
[----:B------:R-:W2:Y:S02]  /*7480*/  @!P0 SYNCS.PHASECHK.TRANS64 P0, [R0+URZ], R3 ;  /* 0x00000003000085a7 */ /* 0x000ea400080010ff */
[----:B--2---:R-:W-:Y:S05]  /*7490*/  @!P0 BRA `(.L_x_130) ;  /* 0xfffffffc00f08947 */ /* 0x004fea000383ffff */
[----:B------:R-:W-:Y:S05]  /*74a0*/  BRA `(.L_x_131) ;  /* 0xffffffb000307947 */ /* 0x000fea000383ffff */
.L_x_39:
[----:B----4-:R-:W-:-:S07]  /*74b0*/  MOV R0, UR5 ;  /* 0x0000000500007c02 */ /* 0x010fce0008000f00 */
.L_x_132:
[----:B-1----:R1:W2:Y:S02]  /*74c0*/  SYNCS.PHASECHK.TRANS64.TRYWAIT P0, [R0+URZ], R3 ;  /* 0x00000003000075a7 */ /* 0x0022a400080011ff */
[----:B--2---:R-:W-:Y:S05]  /*74d0*/  @!P0 NANOSLEEP.SYNCS 0x989680 ;  /* 0x009896800000895d */ /* 0x004fea0003900000 */
[----:B------:R-:W2:Y:S02]  /*74e0*/  @!P0 SYNCS.PHASECHK.TRANS64 P0, [R0+URZ], R3 ;  /* 0x00000003000085a7 */ /* 0x000ea400080010ff */
[----:B--2---:R-:W-:Y:S05]  /*74f0*/  @!P0 BRA `(.L_x_132) ;  /* 0xfffffffc00f08947 */ /* 0x004fea000383ffff */
[----:B------:R-:W-:Y:S05]  /*7500*/  BRA `(.L_x_133) ;  /* 0xffffffb0003c7947 */ /* 0x000fea000383ffff */
.L_x_40:
[----:B----4-:R-:W-:-:S07]  /*7510*/  MOV R0, UR5 ;  /* 0x0000000500007c02 */ /* 0x010fce0008000f00 */
.L_x_134:
[----:B-1----:R1:W2:Y:S02]  /*7520*/  SYNCS.PHASECHK.TRANS64.TRYWAIT P0, [R0+URZ], R3 ;  /* 0x00000003000075a7 */ /* 0x0022a400080011ff */
[----:B--2---:R-:W-:Y:S05]  /*7530*/  @!P0 NANOSLEEP.SYNCS 0x989680 ;  /* 0x009896800000895d */ /* 0x004fea0003900000 */
[----:B------:R-:W2:Y:S02]  /*7540*/  @!P0 SYNCS.PHASECHK.TRANS64 P0, [R0+URZ], R3 ;  /* 0x00000003000085a7 */ /* 0x000ea400080010ff */
[----:B--2---:R-:W-:Y:S05]  /*7550*/  @!P0 BRA `(.L_x_134) ;  /* 0xfffffffc00f08947 */ /* 0x004fea000383ffff */
[----:B------:R-:W-:Y:S05]  /*7560*/  BRA `(.L_x_135) ;  /* 0xffffffb000487947 */ /* 0x000fea000383ffff */
.L_x_41:
[----:B----4-:R-:W-:-:S07]  /*7570*/  MOV R0, UR5 ;  /* 0x0000000500007c02 */ /* 0x010fce0008000f00 */
.L_x_136:
[----:B-1----:R1:W2:Y:S02]  /*7580*/  SYNCS.PHASECHK.TRANS64.TRYWAIT P0, [R0+URZ], R3 ;  /* 0x00000003000075a7 */ /* 0x0022a400080011ff */
[----:B--2---:R-:W-:Y:S05]  /*7590*/  @!P0 NANOSLEEP.SYNCS 0x989680 ;  /* 0x009896800000895d */ /* 0x004fea0003900000 */
[----:B------:R-:W2:Y:S02]  /*75a0*/  @!P0 SYNCS.PHASECHK.TRANS64 P0, [R0+URZ], R3 ;  /* 0x00000003000085a7 */ /* 0x000ea400080010ff */
[----:B--2---:R-:W-:Y:S05]  /*75b0*/  @!P0 BRA `(.L_x_136) ;  /* 0xfffffffc00f08947 */ /* 0x004fea000383ffff */
[----:B------:R-:W-:Y:S05]  /*75c0*/  BRA `(.L_x_137) ;  /* 0xffffffb000547947 */ /* 0x000fea000383ffff */
.L_x_42:
[----:B----4-:R-:W-:-:S07]  /*75d0*/  MOV R0, UR5 ;  /* 0x0000000500007c02 */ /* 0x010fce0008000f00 */
.L_x_138:
[----:B-1----:R1:W2:Y:S02]  /*75e0*/  SYNCS.PHASECHK.TRANS64.TRYWAIT P0, [R0+URZ], R3 ;  /* 0x00000003000075a7 */ /* 0x0022a400080011ff */
[----:B--2---:R-:W-:Y:S05]  /*75f0*/  @!P0 NANOSLEEP.SYNCS 0x989680 ;  /* 0x009896800000895d */ /* 0x004fea0003900000 */
[----:B------:R-:W2:Y:S02]  /*7600*/  @!P0 SYNCS.PHASECHK.TRANS64 P0, [R0+URZ], R3 ;  /* 0x00000003000085a7 */ /* 0x000ea400080010ff */
[----:B--2---:R-:W-:Y:S05]  /*7610*/  @!P0 BRA `(.L_x_138) ;  /* 0xfffffffc00f08947 */ /* 0x004fea000383ffff */
[----:B------:R-:W-:Y:S05]  /*7620*/  BRA `(.L_x_139) ;  /* 0xffffffb000607947 */ /* 0x000fea000383ffff */
.L_x_43:
[----:B----4-:R-:W-:-:S07]  /*7630*/  MOV R0, UR5 ;  /* 0x0000000500007c02 */ /* 0x010fce0008000f00 */
.L_x_140:
[----:B-1----:R1:W2:Y:S02]  /*7640*/  SYNCS.PHASECHK.TRANS64.TRYWAIT P0, [R0+URZ], R3 ;  /* 0x00000003000075a7 */ /* 0x0022a400080011ff */
[----:B--2---:R-:W-:Y:S05]  /*7650*/  @!P0 NANOSLEEP.SYNCS 0x989680 ;  /* 0x009896800000895d */ /* 0x004fea0003900000 */
[----:B------:R-:W2:Y:S02]  /*7660*/  @!P0 SYNCS.PHASECHK.TRANS64 P0, [R0+URZ], R3 ;  /* 0x00000003000085a7 */ /* 0x000ea400080010ff */
[----:B--2---:R-:W-:Y:S05]  /*7670*/  @!P0 BRA `(.L_x_140) ;  /* 0xfffffffc00f08947 */ /* 0x004fea000383ffff */
[----:B------:R-:W-:Y:S05]  /*7680*/  BRA `(.L_x_141) ;  /* 0xffffffb0006c7947 */ /* 0x000fea000383ffff */
.L_x_44:
[----:B----4-:R-:W-:-:S07]  /*7690*/  MOV R0, UR5 ;  /* 0x0000000500007c02 */ /* 0x010fce0008000f00 */
.L_x_142:
[----:B-1----:R1:W2:Y:S02]  /*76a0*/  SYNCS.PHASECHK.TRANS64.TRYWAIT P0, [R0+URZ], R3 ;  /* 0x00000003000075a7 */ /* 0x0022a400080011ff */
[----:B--2---:R-:W-:Y:S05]  /*76b0*/  @!P0 NANOSLEEP.SYNCS 0x989680 ;  /* 0x009896800000895d */ /* 0x004fea0003900000 */
[----:B------:R-:W2:Y:S02]  /*76c0*/  @!P0 SYNCS.PHASECHK.TRANS64 P0, [R0+URZ], R3 ;  /* 0x00000003000085a7 */ /* 0x000ea400080010ff */
[----:B--2---:R-:W-:Y:S05]  /*76d0*/  @!P0 BRA `(.L_x_142) ;  /* 0xfffffffc00f08947 */ /* 0x004fea000383ffff */
[----:B------:R-:W-:Y:S05]  /*76e0*/  BRA `(.L_x_143) ;  /* 0xffffffb000787947 */ /* 0x000fea000383ffff */
.L_x_45:
[----:B----4-:R-:W-:-:S07]  /*76f0*/  MOV R0, UR5 ;  /* 0x0000000500007c02 */ /* 0x010fce0008000f00 */
.L_x_144:
[----:B-1----:R1:W2:Y:S02]  /*7700*/  SYNCS.PHASECHK.TRANS64.TRYWAIT P0, [R0+URZ], R3 ;  /* 0x00000003000075a7 */ /* 0x0022a400080011ff */
[----:B--2---:R-:W-:Y:S05]  /*7710*/  @!P0 NANOSLEEP.SYNCS 0x989680 ;  /* 0x009896800000895d */ /* 0x004fea0003900000 */
[----:B------:R-:W2:Y:S02]  /*7720*/  @!P0 SYNCS.PHASECHK.TRANS64 P0, [R0+URZ], R3 ;  /* 0x00000003000085a7 */ /* 0x000ea400080010ff */
[----:B--2---:R-:W-:Y:S05]  /*7730*/  @!P0 BRA `(.L_x_144) ;  /* 0xfffffffc00f08947 */ /* 0x004fea000383ffff */
[----:B------:R-:W-:Y:S05]  /*7740*/  BRA `(.L_x_145) ;  /* 0xffffffb000847947 */ /* 0x000fea000383ffff */
.L_x_46:
[----:B----4-:R-:W-:-:S07]  /*7750*/  MOV R0, UR5 ;  /* 0x0000000500007c02 */ /* 0x010fce0008000f00 */
.L_x_146:
[----:B-1----:R1:W2:Y:S02]  /*7760*/  SYNCS.PHASECHK.TRANS64.TRYWAIT P0, [R0+URZ], R3 ;  /* 0x00000003000075a7 */ /* 0x0022a400080011ff */
[----:B--2---:R-:W-:Y:S05]  /*7770*/  @!P0 NANOSLEEP.SYNCS 0x989680 ;  /* 0x009896800000895d */ /* 0x004fea0003900000 */
[----:B------:R-:W2:Y:S02]  /*7780*/  @!P0 SYNCS.PHASECHK.TRANS64 P0, [R0+URZ], R3 ;  /* 0x00000003000085a7 */ /* 0x000ea400080010ff */
[----:B--2---:R-:W-:Y:S05]  /*7790*/  @!P0 BRA `(.L_x_146) ;  /* 0xfffffffc00f08947 */ /* 0x004fea000383ffff */
[----:B------:R-:W-:Y:S05]  /*77a0*/  BRA `(.L_x_147) ;  /* 0xffffffb000907947 */ /* 0x000fea000383ffff */
.L_x_47:
[----:B----4-:R-:W-:-:S07]  /*77b0*/  MOV R0, UR5 ;  /* 0x0000000500007c02 */ /* 0x010fce0008000f00 */
.L_x_148:
[----:B-1----:R1:W2:Y:S02]  /*77c0*/  SYNCS.PHASECHK.TRANS64.TRYWAIT P0, [R0+URZ], R3 ;  /* 0x00000003000075a7 */ /* 0x0022a400080011ff */
[----:B--2---:R-:W-:Y:S05]  /*77d0*/  @!P0 NANOSLEEP.SYNCS 0x989680 ;  /* 0x009896800000895d */ /* 0x004fea0003900000 */
[----:B------:R-:W2:Y:S02]  /*77e0*/  @!P0 SYNCS.PHASECHK.TRANS64 P0, [R0+URZ], R3 ;  /* 0x00000003000085a7 */ /* 0x000ea400080010ff */
[----:B--2---:R-:W-:Y:S05]  /*77f0*/  @!P0 BRA `(.L_x_148) ;  /* 0xfffffffc00f08947 */ /* 0x004fea000383ffff */
[----:B------:R-:W-:Y:S05]  /*7800*/  BRA `(.L_x_149) ;  /* 0xffffffb0009c7947 */ /* 0x000fea000383ffff */
.L_x_50:
[----:B-1----:R1:W2:Y:S02]  /*7810*/  SYNCS.PHASECHK.TRANS64.TRYWAIT P0, [R0+URZ+0x160], R4 ;  /* 0x00016004000075a7 */ /* 0x0022a400080011ff */
[----:B--2---:R-:W-:Y:S05]  /*7820*/  @!P0 NANOSLEEP.SYNCS 0x989680 ;  /* 0x009896800000895d */ /* 0x004fea0003900000 */
[----:B------:R-:W2:Y:S02]  /*7830*/  @!P0 SYNCS.PHASECHK.TRANS64 P0, [R0+URZ+0x160], R4 ;  /* 0x00016004000085a7 */ /* 0x000ea400080010ff */
[----:B--2---:R-:W-:Y:S05]  /*7840*/  @!P0 BRA `(.L_x_50) ;  /* 0xfffffffc00f08947 */ /* 0x004fea000383ffff */
[----:B------:R-:W-:Y:S05]  /*7850*/  BRA `(.L_x_150) ;  /* 0xffffffb000f87947 */ /* 0x000fea000383ffff */
.L_x_51:
[----:B------:R-:W-:-:S07]  /*7860*/  MOV R0, UR5 ;  /* 0x0000000500007c02 */ /* 0x000fce0008000f00 */
.L_x_151:
[----:B-1----:R1:W2:Y:S02]  /*7870*/  SYNCS.PHASECHK.TRANS64.TRYWAIT P0, [R0+URZ+0x110], R5 ;  /* 0x00011005000075a7 */ /* 0x0022a400080011ff */
[----:B--2---:R-:W-:Y:S05]  /*7880*/  @!P0 NANOSLEEP.SYNCS 0x989680 ;  /* 0x009896800000895d */ /* 0x004fea0003900000 */
[----:B------:R-:W2:Y:S02]  /*7890*/  @!P0 SYNCS.PHASECHK.TRANS64 P0, [R0+URZ+0x110], R5 ;  /* 0x00011005000085a7 */ /* 0x000ea400080010ff */
[----:B--2---:R-:W-:Y:S05]  /*78a0*/  @!P0 BRA `(.L_x_151) ;  /* 0xfffffffc00f08947 */ /* 0x004fea000383ffff */
[----:B------:R-:W-:Y:S05]  /*78b0*/  BRA `(.L_x_152) ;  /* 0xffffffb400087947 */ /* 0x000fea000383ffff */
.L_x_52:
[----:B-1----:R1:W2:Y:S02]  /*78c0*/  SYNCS.PHASECHK.TRANS64.TRYWAIT P1, [R0+URZ+0x100], R4 ;  /* 0x00010004000075a7 */ /* 0x0022a400080211ff */
[----:B--2---:R-:W-:Y:S05]  /*78d0*/  @!P1 NANOSLEEP.SYNCS 0x989680 ;  /* 0x009896800000995d */ /* 0x004fea0003900000 */
[----:B------:R-:W2:Y:S02]  /*78e0*/  @!P1 SYNCS.PHASECHK.TRANS64 P1, [R0+URZ+0x100], R4 ;  /* 0x00010004000095a7 */ /* 0x000ea400080210ff */
[----:B--2---:R-:W-:Y:S05]  /*78f0*/  @!P1 BRA `(.L_x_52) ;  /* 0xfffffffc00f09947 */ /* 0x004fea000383ffff */
[----:B------:R-:W-:Y:S05]  /*7900*/  BRA `(.L_x_153) ;  /* 0xffffffb400387947 */ /* 0x000fea000383ffff */
.L_x_55:
[----:B------:R-:W-:-:S07]  /*7910*/  MOV R0, UR5 ;  /* 0x0000000500007c02 */ /* 0x000fce0008000f00 */
.L_x_154:
[----:B-1----:R1:W2:Y:S02]  /*7920*/  SYNCS.PHASECHK.TRANS64.TRYWAIT P0, [R0+URZ+0x110], R2 ;  /* 0x00011002000075a7 */ /* 0x0022a400080011ff */
[----:B--2---:R-:W-:Y:S05]  /*7930*/  @!P0 NANOSLEEP.SYNCS 0x989680 ;  /* 0x009896800000895d */ /* 0x004fea0003900000 */
[----:B------:R-:W2:Y:S02]  /*7940*/  @!P0 SYNCS.PHASECHK.TRANS64 P0, [R0+URZ+0x110], R2 ;  /* 0x00011002000085a7 */ /* 0x000ea400080010ff */
[----:B--2---:R-:W-:Y:S05]  /*7950*/  @!P0 BRA `(.L_x_154) ;  /* 0xfffffffc00f08947 */ /* 0x004fea000383ffff */
[----:B------:R-:W-:Y:S05]  /*7960*/  BRA `(.L_x_54) ;  /* 0xffffffb4008c7947 */ /* 0x000fea000383ffff */
.L_x_62:
[----:B-1----:R1:W2:Y:S02]  /*7970*/  SYNCS.PHASECHK.TRANS64.TRYWAIT P1, [R0+URZ+0x100], R2 ;  /* 0x00010002000075a7 */ /* 0x0022a400080211ff */
[----:B--2---:R-:W-:Y:S05]  /*7980*/  @!P1 NANOSLEEP.SYNCS 0x989680 ;  /* 0x009896800000995d */ /* 0x004fea0003900000 */
[----:B------:R-:W2:Y:S02]  /*7990*/  @!P1 SYNCS.PHASECHK.TRANS64 P1, [R0+URZ+0x100], R2 ;  /* 0x00010002000095a7 */ /* 0x000ea400080210ff */
[----:B--2---:R-:W-:Y:S05]  /*79a0*/  @!P1 BRA `(.L_x_62) ;  /* 0xfffffffc00f09947 */ /* 0x004fea000383ffff */
[----:B------:R-:W-:Y:S05]  /*79b0*/  BRA `(.L_x_155) ;  /* 0xffffffb800fc7947 */ /* 0x000fea000383ffff */
.L_x_63:
[----:B------:R-:W-:-:S07]  /*79c0*/  MOV R2, UR7 ;  /* 0x0000000700027c02 */ /* 0x000fce0008000f00 */
.L_x_156:
[----:B-1----:R1:W2:Y:S02]  /*79d0*/  SYNCS.PHASECHK.TRANS64.TRYWAIT P0, [R2+URZ+0x140], R0 ;  /* 0x00014000020075a7 */ /* 0x0022a400080011ff */
[----:B--2---:R-:W-:Y:S05]  /*79e0*/  @!P0 NANOSLEEP.SYNCS 0x989680 ;  /* 0x009896800000895d */ /* 0x004fea0003900000 */
[----:B------:R-:W2:Y:S02]  /*79f0*/  @!P0 SYNCS.PHASECHK.TRANS64 P0, [R2+URZ+0x140], R0 ;  /* 0x00014000020085a7 */ /* 0x000ea400080010ff */
[----:B--2---:R-:W-:Y:S05]  /*7a00*/  @!P0 BRA `(.L_x_156) ;  /* 0xfffffffc00f08947 */ /* 0x004fea000383ffff */
[----:B------:R-:W-:Y:S05]  /*7a10*/  BRA `(.L_x_157) ;  /* 0xffffffbc004c7947 */ /* 0x000fea000383ffff */
.L_x_66:
[----:B------:R-:W-:Y:S07]  /*7a20*/  MOV R0, UR6 ;  /* 0x0000000600007c02 */ /* 0x000fee0008000f00 */
.L_x_158:
[----:B-1----:R1:W2:Y:S02]  /*7a30*/  SYNCS.PHASECHK.TRANS64.TRYWAIT P0, [R0+URZ], R2 ;  /* 0x00000002000075a7 */ /* 0x0022a400080011ff */
[----:B--2---:R-:W-:Y:S05]  /*7a40*/  @!P0 NANOSLEEP.SYNCS 0x989680 ;  /* 0x009896800000895d */ /* 0x004fea0003900000 */
[----:B------:R-:W2:Y:S02]  /*7a50*/  @!P0 SYNCS.PHASECHK.TRANS64 P0, [R0+URZ], R2 ;  /* 0x00000002000085a7 */ /* 0x000ea400080010ff */
[----:B--2---:R-:W-:Y:S05]  /*7a60*/  @!P0 BRA `(.L_x_158) ;  /* 0xfffffffc00f08947 */ /* 0x004fea000383ffff */
[----:B------:R-:W-:Y:S05]  /*7a70*/  BRA `(.L_x_65) ;  /* 0xffffffbc00687947 */ /* 0x000fea000383ffff */
.L_x_69:
[----:B------:R-:W-:-:S07]  /*7a80*/  MOV R0, UR6 ;  /* 0x0000000600007c02 */ /* 0x000fce0008000f00 */
.L_x_159:
[----:B--2---:R2:W4:Y:S02]  /*7a90*/  SYNCS.PHASECHK.TRANS64.TRYWAIT P0, [R0+URZ], R2 ;  /* 0x00000002000075a7 */ /* 0x00452400080011ff */
[----:B----4-:R-:W-:Y:S05]  /*7aa0*/  @!P0 NANOSLEEP.SYNCS 0x989680 ;  /* 0x009896800000895d */ /* 0x010fea0003900000 */
[----:B------:R-:W4:Y:S02]  /*7ab0*/  @!P0 SYNCS.PHASECHK.TRANS64 P0, [R0+URZ], R2 ;  /* 0x00000002000085a7 */ /* 0x000f2400080010ff */
[----:B----4-:R-:W-:Y:S05]  /*7ac0*/  @!P0 BRA `(.L_x_159) ;  /* 0xfffffffc00f08947 */ /* 0x010fea000383ffff */
[----:B------:R-:W-:Y:S05]  /*7ad0*/  BRA `(.L_x_160) ;  /* 0xffffffc000447947 */ /* 0x000fea000383ffff */
.L_x_70:
[----:B------:R-:W-:-:S07]  /*7ae0*/  MOV R0, UR6 ;  /* 0x0000000600007c02 */ /* 0x000fce0008000f00 */
.L_x_161:
[----:B-1----:R1:W2:Y:S02]  /*7af0*/  SYNCS.PHASECHK.TRANS64.TRYWAIT P0, [R0+URZ], R3 ;  /* 0x00000003000075a7 */ /* 0x0022a400080011ff */
[----:B--2---:R-:W-:Y:S05]  /*7b00*/  @!P0 NANOSLEEP.SYNCS 0x989680 ;  /* 0x009896800000895d */ /* 0x004fea0003900000 */
[----:B------:R-:W2:Y:S02]  /*7b10*/  @!P0 SYNCS.PHASECHK.TRANS64 P0, [R0+URZ], R3 ;  /* 0x00000003000085a7 */ /* 0x000ea400080010ff */
[----:B--2---:R-:W-:Y:S05]  /*7b20*/  @!P0 BRA `(.L_x_161) ;  /* 0xfffffffc00f08947 */ /* 0x004fea000383ffff */
[----:B------:R-:W-:Y:S05]  /*7b30*/  BRA `(.L_x_162) ;  /* 0xffffffc000507947 */ /* 0x000fea000383ffff */
.L_x_71:
[----:B------:R-:W-:-:S07]  /*7b40*/  MOV R0, UR6 ;  /* 0x0000000600007c02 */ /* 0x000fce0008000f00 */
.L_x_163:
[----:B-1----:R1:W2:Y:S02]  /*7b50*/  SYNCS.PHASECHK.TRANS64.TRYWAIT P0, [R0+URZ], R3 ;  /* 0x00000003000075a7 */ /* 0x0022a400080011ff */
[----:B--2---:R-:W-:Y:S05]  /*7b60*/  @!P0 NANOSLEEP.SYNCS 0x989680 ;  /* 0x009896800000895d */ /* 0x004fea0003900000 */
[----:B------:R-:W2:Y:S02]  /*7b70*/  @!P0 SYNCS.PHASECHK.TRANS64 P0, [R0+URZ], R3 ;  /* 0x00000003000085a7 */ /* 0x000ea400080010ff */
[----:B--2---:R-:W-:Y:S05]  /*7b80*/  @!P0 BRA `(.L_x_163) ;  /* 0xfffffffc00f08947 */ /* 0x004fea000383ffff */
[----:B------:R-:W-:Y:S05]  /*7b90*/  BRA `(.L_x_164) ;  /* 0xffffffc0005c7947 */ /* 0x000fea000383ffff */
.L_x_72:
[----:B-1----:R-:W-:-:S07]  /*7ba0*/  MOV R0, UR7 ;  /* 0x0000000700007c02 */ /* 0x002fce0008000f00 */
.L_x_165:
[----:B-1----:R1:W2:Y:S02]  /*7bb0*/  SYNCS.PHASECHK.TRANS64.TRYWAIT P0, [R0+URZ], R2 ;  /* 0x00000002000075a7 */ /* 0x0022a400080011ff */
[----:B--2---:R-:W-:Y:S05]  /*7bc0*/  @!P0 NANOSLEEP.SYNCS 0x989680 ;  /* 0x009896800000895d */ /* 0x004fea0003900000 */
[----:B------:R-:W2:Y:S02]  /*7bd0*/  @!P0 SYNCS.PHASECHK.TRANS64 P0, [R0+URZ], R2 ;  /* 0x00000002000085a7 */ /* 0x000ea400080010ff */
[----:B--2---:R-:W-:Y:S05]  /*7be0*/  @!P0 BRA `(.L_x_165) ;  /* 0xfffffffc00f08947 */ /* 0x004fea000383ffff */
[----:B------:R-:W-:Y:S05]  /*7bf0*/  BRA `(.L_x_166) ;  /* 0xffffffc000687947 */ /* 0x000fea000383ffff */
.L_x_77:
[----:B--2---:R2:W3:Y:S02]  /*7c00*/  SYNCS.PHASECHK.TRANS64.TRYWAIT P0, [R0+URZ+0x100], R2 ;  /* 0x00010002000075a7 */ /* 0x0044e400080011ff */
[----:B---3--:R-:W-:Y:S05]  /*7c10*/  @!P0 NANOSLEEP.SYNCS 0x989680 ;  /* 0x009896800000895d */ /* 0x008fea0003900000 */
[----:B------:R-:W3:Y:S02]  /*7c20*/  @!P0 SYNCS.PHASECHK.TRANS64 P0, [R0+URZ+0x100], R2 ;  /* 0x00010002000085a7 */ /* 0x000ee400080010ff */
[----:B---3--:R-:W-:Y:S05]  /*7c30*/  @!P0 BRA `(.L_x_77) ;  /* 0xfffffffc00f08947 */ /* 0x008fea000383ffff */
[----:B------:R-:W-:Y:S05]  /*7c40*/  BRA `(.L_x_167) ;  /* 0xffffffc400607947 */ /* 0x000fea000383ffff */
.L_x_80:
[----:B------:R-:W-:Y:S07]  /*7c50*/  MOV R0, UR7 ;  /* 0x0000000700007c02 */ /* 0x000fee0008000f00 */
.L_x_168:
[----:B--2---:R2:W3:Y:S02]  /*7c60*/  SYNCS.PHASECHK.TRANS64.TRYWAIT P0, [R0+URZ+0xf8], R2 ;  /* 0x0000f802000075a7 */ /* 0x0044e400080011ff */
[----:B---3--:R-:W-:Y:S05]  /*7c70*/  @!P0 NANOSLEEP.SYNCS 0x989680 ;  /* 0x009896800000895d */ /* 0x008fea0003900000 */
[----:B------:R-:W3:Y:S02]  /*7c80*/  @!P0 SYNCS.PHASECHK.TRANS64 P0, [R0+URZ+0xf8], R2 ;  /* 0x0000f802000085a7 */ /* 0x000ee400080010ff */
[----:B---3--:R-:W-:Y:S05]  /*7c90*/  @!P0 BRA `(.L_x_168) ;  /* 0xfffffffc00f08947 */ /* 0x008fea000383ffff */
[----:B------:R-:W-:Y:S05]  /*7ca0*/  BRA `(.L_x_79) ;  /* 0xffffffc800407947 */ /* 0x000fea000383ffff */
.L_x_83:
[----:B------:R-:W-:Y:S07]  /*7cb0*/  MOV R0, UR15 ;  /* 0x0000000f00007c02 */ /* 0x000fee0008000f00 */
.L_x_169:
[----:B-1----:R1:W2:Y:S02]  /*7cc0*/  SYNCS.PHASECHK.TRANS64.TRYWAIT P0, [R0+URZ+0xd8], R9 ;  /* 0x0000d809000075a7 */ /* 0x0022a400080011ff */
[----:B--2---:R-:W-:Y:S05]  /*7cd0*/  @!P0 NANOSLEEP.SYNCS 0x989680 ;  /* 0x009896800000895d */ /* 0x004fea0003900000 */
[----:B------:R-:W2:Y:S02]  /*7ce0*/  @!P0 SYNCS.PHASECHK.TRANS64 P0, [R0+URZ+0xd8], R9 ;  /* 0x0000d809000085a7 */ /* 0x000ea400080010ff */
[----:B--2---:R-:W-:Y:S05]  /*7cf0*/  @!P0 BRA `(.L_x_169) ;  /* 0xfffffffc00f08947 */ /* 0x004fea000383ffff */
[----:B------:R-:W-:Y:S05]  /*7d00*/  BRA `(.L_x_170) ;  /* 0xffffffc800b87947 */ /* 0x000fea000383ffff */
.L_x_84:
[----:B------:R-:W-:Y:S07]  /*7d10*/  MOV R0, UR13 ;  /* 0x0000000d00007c02 */ /* 0x000fee0008000f00 */
.L_x_171:
[----:B-1----:R1:W2:Y:S02]  /*7d20*/  SYNCS.PHASECHK.TRANS64.TRYWAIT P0, [R0+URZ+0xd8], R14 ;  /* 0x0000d80e000075a7 */ /* 0x0022a400080011ff */
[----:B--2---:R-:W-:Y:S05]  /*7d30*/  @!P0 NANOSLEEP.SYNCS 0x989680 ;  /* 0x009896800000895d */ /* 0x004fea0003900000 */
[----:B------:R-:W2:Y:S02]  /*7d40*/  @!P0 SYNCS.PHASECHK.TRANS64 P0, [R0+URZ+0xd8], R14 ;  /* 0x0000d80e000085a7 */ /* 0x000ea400080010ff */
[----:B--2---:R-:W-:Y:S05]  /*7d50*/  @!P0 BRA `(.L_x_171) ;  /* 0xfffffffc00f08947 */ /* 0x004fea000383ffff */
[----:B------:R-:W-:Y:S05]  /*7d60*/  BRA `(.L_x_172) ;  /* 0xffffffcc00587947 */ /* 0x000fea000383ffff */
.L_x_86:
[----:B------:R-:W-:-:S07]  /*7d70*/  MOV R0, UR4 ;  /* 0x0000000400007c02 */ /* 0x000fce0008000f00 */
.L_x_173:
[----:B-1----:R1:W3:Y:S02]  /*7d80*/  SYNCS.PHASECHK.TRANS64.TRYWAIT P0, [R0+URZ], R2 ;  /* 0x00000002000075a7 */ /* 0x0022e400080011ff */
[----:B---3--:R-:W-:Y:S05]  /*7d90*/  @!P0 NANOSLEEP.SYNCS 0x989680 ;  /* 0x009896800000895d */ /* 0x008fea0003900000 */
[----:B------:R-:W3:Y:S02]  /*7da0*/  @!P0 SYNCS.PHASECHK.TRANS64 P0, [R0+URZ], R2 ;  /* 0x00000002000085a7 */ /* 0x000ee400080010ff */
[----:B---3--:R-:W-:Y:S05]  /*7db0*/  @!P0 BRA `(.L_x_173) ;  /* 0xfffffffc00f08947 */ /* 0x008fea000383ffff */
[----:B------:R-:W-:Y:S05]  /*7dc0*/  BRA `(.L_x_174) ;  /* 0xffffffcc00e47947 */ /* 0x000fea000383ffff */
.L_x_87:
[----:B------:R-:W-:-:S07]  /*7dd0*/  MOV R0, UR4 ;  /* 0x0000000400007c02 */ /* 0x000fce0008000f00 */
.L_x_175:
[----:B-1----:R1:W3:Y:S02]  /*7de0*/  SYNCS.PHASECHK.TRANS64.TRYWAIT P0, [R0+URZ], R2 ;  /* 0x00000002000075a7 */ /* 0x0022e400080011ff */
[----:B---3--:R-:W-:Y:S05]  /*7df0*/  @!P0 NANOSLEEP.SYNCS 0x989680 ;  /* 0x009896800000895d */ /* 0x008fea0003900000 */
[----:B------:R-:W3:Y:S02]  /*7e00*/  @!P0 SYNCS.PHASECHK.TRANS64 P0, [R0+URZ], R2 ;  /* 0x00000002000085a7 */ /* 0x000ee400080010ff */
[----:B---3--:R-:W-:Y:S05]  /*7e10*/  @!P0 BRA `(.L_x_175) ;  /* 0xfffffffc00f08947 */ /* 0x008fea000383ffff */
[----:B------:R-:W-:Y:S05]  /*7e20*/  BRA `(.L_x_176) ;  /* 0xffffffcc00f07947 */ /* 0x000fea000383ffff */
.L_x_89:
[----:B--2---:R2:W4:Y:S02]  /*7e30*/  SYNCS.PHASECHK.TRANS64.TRYWAIT P0, [R0+URZ+0x100], R2 ;  /* 0x00010002000075a7 */ /* 0x00452400080011ff */
[----:B----4-:R-:W-:Y:S05]  /*7e40*/  @!P0 NANOSLEEP.SYNCS 0x989680 ;  /* 0x009896800000895d */ /* 0x010fea0003900000 */
[----:B------:R-:W4:Y:S02]  /*7e50*/  @!P0 SYNCS.PHASECHK.TRANS64 P0, [R0+URZ+0x100], R2 ;  /* 0x00010002000085a7 */ /* 0x000f2400080010ff */
[----:B----4-:R-:W-:Y:S05]  /*7e60*/  @!P0 BRA `(.L_x_89) ;  /* 0xfffffffc00f08947 */ /* 0x010fea000383ffff */
[----:B------:R-:W-:Y:S05]  /*7e70*/  BRA `(.L_x_177) ;  /* 0xffffffd000e47947 */ /* 0x000fea000383ffff */
.L_x_99:
[----:B-1----:R1:W3:Y:S02]  /*7e80*/  SYNCS.PHASECHK.TRANS64.TRYWAIT P1, [R2+URZ+0xc0], R0 ;  /* 0x0000c000020075a7 */ /* 0x0022e400080211ff */
[----:B---3--:R-:W-:Y:S05]  /*7e90*/  @!P1 NANOSLEEP.SYNCS 0x989680 ;  /* 0x009896800000995d */ /* 0x008fea0003900000 */
[----:B------:R-:W3:Y:S02]  /*7ea0*/  @!P1 SYNCS.PHASECHK.TRANS64 P1, [R2+URZ+0xc0], R0 ;  /* 0x0000c000020095a7 */ /* 0x000ee400080210ff */
[----:B---3--:R-:W-:Y:S05]  /*7eb0*/  @!P1 BRA `(.L_x_99) ;  /* 0xfffffffc00f09947 */ /* 0x008fea000383ffff */
[----:B------:R-:W-:Y:S05]  /*7ec0*/  BRA `(.L_x_98) ;  /* 0xffffffdc00f47947 */ /* 0x000fea000383ffff */
.L_x_101:
[----:B--2---:R2:W3:Y:S02]  /*7ed0*/  SYNCS.PHASECHK.TRANS64.TRYWAIT P0, [R82+URZ+0x120], R3 ;  /* 0x00012003520075a7 */ /* 0x0044e400080011ff */
[----:B---3--:R-:W-:Y:S05]  /*7ee0*/  @!P0 NANOSLEEP.SYNCS 0x989680 ;  /* 0x009896800000895d */ /* 0x008fea0003900000 */
[----:B------:R-:W3:Y:S02]  /*7ef0*/  @!P0 SYNCS.PHASECHK.TRANS64 P0, [R82+URZ+0x120], R3 ;  /* 0x00012003520085a7 */ /* 0x000ee400080010ff */
[----:B---3--:R-:W-:Y:S05]  /*7f00*/  @!P0 BRA `(.L_x_101) ;  /* 0xfffffffc00f08947 */ /* 0x008fea000383ffff */
[----:B------:R-:W-:Y:S05]  /*7f10*/  BRA `(.L_x_100) ;  /* 0xffffffe0006c7947 */ /* 0x000fea000383ffff */
.L_x_112:
[----:B-1----:R1:W2:Y:S02]  /*7f20*/  SYNCS.PHASECHK.TRANS64.TRYWAIT P0, [R2+URZ+0xc0], R83 ;  /* 0x0000c053020075a7 */ /* 0x0022a400080011ff */
[----:B--2---:R-:W-:Y:S05]  /*7f30*/  @!P0 NANOSLEEP.SYNCS 0x989680 ;  /* 0x009896800000895d */ /* 0x004fea0003900000 */
[----:B------:R-:W2:Y:S02]  /*7f40*/  @!P0 SYNCS.PHASECHK.TRANS64 P0, [R2+URZ+0xc0], R83 ;  /* 0x0000c053020085a7 */ /* 0x000ea400080010ff */
[----:B--2---:R-:W-:Y:S05]  /*7f50*/  @!P0 BRA `(.L_x_112) ;  /* 0xfffffffc00f08947 */ /* 0x004fea000383ffff */
[----:B------:R-:W-:Y:S05]  /*7f60*/  BRA `(.L_x_111) ;  /* 0xffffffe800347947 */ /* 0x000fea000383ffff */
        .weak           $__internal_0_$__cuda_sm10x_tcgen05_guardrail_trap_col_being_dealloced_not_returned_by_alloc
        .type           $__internal_0_$__cuda_sm10x_tcgen05_guardrail_trap_col_being_dealloced_not_returned_by_alloc,@function
        .size           $__internal_0_$__cuda_sm10x_tcgen05_guardrail_trap_col_being_dealloced_not_returned_by_alloc,($__internal_1_$__cuda_sm10x_tcgen05_guardrail_trap_phase_invalid_during_alloc - $__internal_0_$__cuda_sm10x_tcgen05_guardrail_trap_col_being_dealloced_not_returned_by_alloc)
$__internal_0_$__cuda_sm10x_tcgen05_guardrail_trap_col_being_dealloced_not_returned_by_alloc:
[----:B------:R-:W-:Y:S05]  /*7f70*/  BPT.TRAP 0x1 ;  /* 0x000000040000795c */ /* 0x000fea0000300000 */
[----:B------:R-:W-:-:S04]  /*7f80*/  HFMA2 R3, -RZ, RZ, 0, 0 ;  /* 0x00000000ff037431 */ /* 0x000fc800000001ff */
[----:B------:R-:W-:Y:S05]  /*7f90*/  RET.REL.NODEC R2 `(_ZN7cutlass13device_kernelINS_4gemm6kernel13GemmUniversalIN4cute5tupleIJiiiiEEENS1_10collective13CollectiveMmaINS1_35MainloopSm100TmaUmmaWarpSpecializedILi12ELi2ELi4ENS5_IJNS4_1CILi1EEESB_SB_EEEEENS5_IJNSA_ILi64EEESE_NSA_ILi32EEEEEEfNS5_IJlSB_lEEEfNS5_IJSB_llEEENS4_8TiledMMAINS4_8MMA_AtomIJNS4_17SM100_MMA_TF32_SSINS_10tfloat32_tESM_fLi64ELi64ELNS4_4UMMA5MajorE0ELSO_1ELNSN_7ScaleInE0ELSP_0EEEEEENS4_6LayoutISC_NS5_IJNSA_ILi0EEEST_ST_EEEEENS5_IJNS4_10UnderscoreESW_SW_EEEEENS4_13SM90_TMA_LOADENS4_14ComposedLayoutINS4_7SwizzleILi3ELi4ELi3EEENS4_18smem_ptr_flag_bitsILi32EEENSS_INS5_IJNSA_ILi8EEESF_EEENS5_IJSF_SB_EEEEEEEvNS4_8identityESZ_NS10_INS11_ILi2ELi5ELi2EEES14_NSS_INS5_IJSF_NSA_ILi4EEEEEENS5_IJSB_SF_EEEEEEEvS1A_EENS_8epilogue10collective18CollectiveEpilogueINS1I_23Sm100TmaWarpSpecializedILi3ELi2ELi16ELb1ELb0EEEJSG_NS5_IJNSS_ISE_SB_EENSS_ISF_SB_EEEEEfSH_fSH_NS1I_6fusion15FusionCallbacksIS1M_NS1Q_17LinearCombinationIffffLNS_15FloatRoundStyleE2EEESG_S1P_JEEENS4_5SM1004TMEM4LOAD26SM100_TMEM_LOAD_16dp128b8xESZ_S19_NS4_17SM75_U32x4_LDSM_NENS4_14SM90_TMA_STOREES19_NS4_17SM90_U32x4_STSM_NENS4_39AutoVectorizingCopyWithAssumedAlignmentILi128EEEEEEvvEEEEvNT_6ParamsE) ;  /* 0xffffff8002187950 */ /* 0x000fea0003c3ffff */
        .weak           $__internal_1_$__cuda_sm10x_tcgen05_guardrail_trap_phase_invalid_during_alloc
        .type           $__internal_1_$__cuda_sm10x_tcgen05_guardrail_trap_phase_invalid_during_alloc,@function
        .size           $__internal_1_$__cuda_sm10x_tcgen05_guardrail_trap_phase_invalid_during_alloc,($__internal_2_$__cuda_sm10x_tcgen05_guardrail_trap_unallocated_columns_being_dealloced - $__internal_1_$__cuda_sm10x_tcgen05_guardrail_trap_phase_invalid_during_alloc)
$__internal_1_$__cuda_sm10x_tcgen05_guardrail_trap_phase_invalid_during_alloc:
[----:B------:R-:W-:Y:S05]  /*7fa0*/  BPT.TRAP 0x1 ;  /* 0x000000040000795c */ /* 0x000fea0000300000 */
[----:B------:R-:W-:-:S04]  /*7fb0*/  MOV R3, 0x0 ;  /* 0x0000000000037802 */ /* 0x000fc80000000f00 */
[----:B------:R-:W-:Y:S05]  /*7fc0*/  RET.REL.NODEC R2 `(_ZN7cutlass13device_kernelINS_4gemm6kernel13GemmUniversalIN4cute5tupleIJiiiiEEENS1_10collective13CollectiveMmaINS1_35MainloopSm100TmaUmmaWarpSpecializedILi12ELi2ELi4ENS5_IJNS4_1CILi1EEESB_SB_EEEEENS5_IJNSA_ILi64EEESE_NSA_ILi32EEEEEEfNS5_IJlSB_lEEEfNS5_IJSB_llEEENS4_8TiledMMAINS4_8MMA_AtomIJNS4_17SM100_MMA_TF32_SSINS_10tfloat32_tESM_fLi64ELi64ELNS4_4UMMA5MajorE0ELSO_1ELNSN_7ScaleInE0ELSP_0EEEEEENS4_6LayoutISC_NS5_IJNSA_ILi0EEEST_ST_EEEEENS5_IJNS4_10UnderscoreESW_SW_EEEEENS4_13SM90_TMA_LOADENS4_14ComposedLayoutINS4_7SwizzleILi3ELi4ELi3EEENS4_18smem_ptr_flag_bitsILi32EEENSS_INS5_IJNSA_ILi8EEESF_EEENS5_IJSF_SB_EEEEEEEvNS4_8identityESZ_NS10_INS11_ILi2ELi5ELi2EEES14_NSS_INS5_IJSF_NSA_ILi4EEEEEENS5_IJSB_SF_EEEEEEEvS1A_EENS_8epilogue10collective18CollectiveEpilogueINS1I_23Sm100TmaWarpSpecializedILi3ELi2ELi16ELb1ELb0EEEJSG_NS5_IJNSS_ISE_SB_EENSS_ISF_SB_EEEEEfSH_fSH_NS1I_6fusion15FusionCallbacksIS1M_NS1Q_17LinearCombinationIffffLNS_15FloatRoundStyleE2EEESG_S1P_JEEENS4_5SM1004TMEM4LOAD26SM100_TMEM_LOAD_16dp128b8xESZ_S19_NS4_17SM75_U32x4_LDSM_NENS4_14SM90_TMA_STOREES19_NS4_17SM90_U32x4_STSM_NENS4_39AutoVectorizingCopyWithAssumedAlignmentILi128EEEEEEvvEEEEvNT_6ParamsE) ;  /* 0xffffff80020c7950 */ /* 0x000fea0003c3ffff */
        .weak           $__internal_2_$__cuda_sm10x_tcgen05_guardrail_trap_unallocated_columns_being_dealloced
        .type           $__internal_2_$__cuda_sm10x_tcgen05_guardrail_trap_unallocated_columns_being_dealloced,@function
        .size           $__internal_2_$__cuda_sm10x_tcgen05_guardrail_trap_unallocated_columns_being_dealloced,(.L_x_179 - $__internal_2_$__cuda_sm10x_tcgen05_guardrail_trap_unallocated_columns_being_dealloced)
$__internal_2_$__cuda_sm10x_tcgen05_guardrail_trap_unallocated_columns_being_dealloced:
[----:B------:R-:W-:Y:S05]  /*7fd0*/  BPT.TRAP 0x1 ;  /* 0x000000040000795c */ /* 0x000fea0000300000 */
[----:B------:R-:W-:-:S04]  /*7fe0*/  HFMA2 R3, -RZ, RZ, 0, 0 ;  /* 0x00000000ff037431 */ /* 0x000fc800000001ff */
[----:B------:R-:W-:Y:S05]  /*7ff0*/  RET.REL.NODEC R2 `(_ZN7cutlass13device_kernelINS_4gemm6kernel13GemmUniversalIN4cute5tupleIJiiiiEEENS1_10collective13CollectiveMmaINS1_35MainloopSm100TmaUmmaWarpSpecializedILi12ELi2ELi4ENS5_IJNS4_1CILi1EEESB_SB_EEEEENS5_IJNSA_ILi64EEESE_NSA_ILi32EEEEEEfNS5_IJlSB_lEEEfNS5_IJSB_llEEENS4_8TiledMMAINS4_8MMA_AtomIJNS4_17SM100_MMA_TF32_SSINS_10tfloat32_tESM_fLi64ELi64ELNS4_4UMMA5MajorE0ELSO_1ELNSN_7ScaleInE0ELSP_0EEEEEENS4_6LayoutISC_NS5_IJNSA_ILi0EEEST_ST_EEEEENS5_IJNS4_10UnderscoreESW_SW_EEEEENS4_13SM90_TMA_LOADENS4_14ComposedLayoutINS4_7SwizzleILi3ELi4ELi3EEENS4_18smem_ptr_flag_bitsILi32EEENSS_INS5_IJNSA_ILi8EEESF_EEENS5_IJSF_SB_EEEEEEEvNS4_8identityESZ_NS10_INS11_ILi2ELi5ELi2EEES14_NSS_INS5_IJSF_NSA_ILi4EEEEEENS5_IJSB_SF_EEEEEEEvS1A_EENS_8epilogue10collective18CollectiveEpilogueINS1I_23Sm100TmaWarpSpecializedILi3ELi2ELi16ELb1ELb0EEEJSG_NS5_IJNSS_ISE_SB_EENSS_ISF_SB_EEEEEfSH_fSH_NS1I_6fusion15FusionCallbacksIS1M_NS1Q_17LinearCombinationIffffLNS_15FloatRoundStyleE2EEESG_S1P_JEEENS4_5SM1004TMEM4LOAD26SM100_TMEM_LOAD_16dp128b8xESZ_S19_NS4_17SM75_U32x4_LDSM_NENS4_14SM90_TMA_STOREES19_NS4_17SM90_U32x4_STSM_NENS4_39AutoVectorizingCopyWithAssumedAlignmentILi128EEEEEEvvEEEEvNT_6ParamsE) ;  /* 0xffffff8002007950 */ /* 0x000fea0003c3ffff */
.L_x_178:
[----:B------:R-:W-:-:S00]  /*8000*/  BRA `(.L_x_178) ;  /* 0xfffffffc00fc7947 */ /* 0x000fc0000383ffff */
[----:B------:R-:W-:-:S00]  /*8010*/  NOP ;  /* 0x0000000000007918 */ /* 0x000fc00000000000 */
        /* <DEDUP_REMOVED lines=14> */
.L_x_179:


//--------------------- .nv.global.init           --------------------------
	.section	.nv.global.init,"aw",@progbits
.nv.global.init:
	.type		$str$27,@object
	.size		$str$27,($str$28 - $str$27)
$str$27:
        /*0000*/ 	.byte	0x28, 0x61, 0x64, 0x64, 0x72, 0x65, 0x73, 0x73, 0x20, 0x26, 0x20, 0x6d, 0x61, 0x73, 0x6b, 0x29
        /*0010*/ 	.byte	0x20, 0x3d, 0x3d, 0x20, 0x30, 0x00
	.type		$str$28,@object
	.size		$str$28,($str$26 - $str$28)
$str$28:
        /*0016*/ 	.byte	0x2f, 0x74, 0x6d, 0x70, 0x2f, 0x63, 0x75, 0x74, 0x6c, 0x61, 0x73, 0x73, 0x5f, 0x73, 0x77, 0x65
        /*0026*/ 	.byte	0x65, 0x70, 0x5f, 0x73, 0x72, 0x63, 0x2f, 0x69, 0x6e, 0x63, 0x6c, 0x75, 0x64, 0x65, 0x2f, 0x63
        /*0036*/ 	.byte	0x75, 0x74, 0x65, 0x2f, 0x70, 0x6f, 0x69, 0x6e, 0x74, 0x65, 0x72, 0x5f, 0x66, 0x6c, 0x61, 0x67
        /*0046*/ 	.byte	0x67, 0x65, 0x64, 0x2e, 0x68, 0x70, 0x70, 0x00
	.type		$str$26,@object
	.size		$str$26,($str$25 - $str$26)
$str$26:
        /*004e*/ 	.byte	0x2f, 0x74, 0x6d, 0x70, 0x2f, 0x63, 0x75, 0x74, 0x6c, 0x61, 0x73, 0x73, 0x5f, 0x73, 0x77, 0x65
        /*005e*/ 	.byte	0x65, 0x70, 0x5f, 0x73, 0x72, 0x63, 0x2f, 0x69, 0x6e, 0x63, 0x6c, 0x75, 0x64, 0x65, 0x2f, 0x63
        /*006e*/ 	.byte	0x75, 0x74, 0x65, 0x2f, 0x61, 0x74, 0x6f, 0x6d, 0x2f, 0x63, 0x6f, 0x70, 0x79, 0x5f, 0x74, 0x72
        /*007e*/ 	.byte	0x61, 0x69, 0x74, 0x73, 0x5f, 0x73, 0x6d, 0x31, 0x30, 0x30, 0x2e, 0x68, 0x70, 0x70, 0x00
	.type		$str$25,@object
	.size		$str$25,(__unnamed_1 - $str$25)
$str$25:
        /*008d*/ 	.byte	0x28, 0x28, 0x75, 0x69, 0x6e, 0x74, 0x33, 0x32, 0x5f, 0x74, 0x28, 0x74, 0x68, 0x72, 0x65, 0x61
        /*009d*/ 	.byte	0x64, 0x49, 0x64, 0x78, 0x2e, 0x78, 0x29, 0x20, 0x2f, 0x20, 0x33, 0x32, 0x29, 0x20, 0x25, 0x20
        /*00ad*/ 	.byte	0x34, 0x29, 0x20, 0x3d, 0x3d, 0x20, 0x28, 0x28, 0x28, 0x74, 0x6d, 0x65, 0x6d, 0x5f, 0x61, 0x64
        /*00bd*/ 	.byte	0x64, 0x72, 0x20, 0x3e, 0x3e, 0x20, 0x31, 0x36, 0x29, 0x20, 0x2f, 0x20, 0x33, 0x32, 0x29, 0x20
        /*00cd*/ 	.byte	0x25, 0x20, 0x34, 0x29, 0x00
	.type		__unnamed_1,@object
	.size		__unnamed_1,(__unnamed_2 - __unnamed_1)
__unnamed_1:
        /*00d2*/ 	.byte	0x61, 0x75, 0x74, 0x6f, 0x20, 0x63, 0x75, 0x74, 0x65, 0x3a, 0x3a, 0x61, 0x73, 0x5f, 0x70, 0x6f
        /* <DEDUP_REMOVED lines=23> */
        /*0252*/ 	.byte	0x3c, 0x32, 0x30, 0x34, 0x38, 0x3e, 0x3e, 0x3e, 0x3e, 0x5d, 0x00
	.type		__unnamed_2,@object
	.size		__unnamed_2,(.L_2 - __unnamed_2)
__unnamed_2:
        /* <DEDUP_REMOVED lines=45> */
        /*052d*/ 	.byte	0x3e, 0x3e, 0x3e, 0x5d, 0x00
.L_2:


//--------------------- .nv.shared._ZN7cutlass13device_kernelINS_4gemm6kernel13GemmUniversalIN4cute5tupleIJiiiiEEENS1_10collective13CollectiveMmaINS1_35MainloopSm100TmaUmmaWarpSpecializedILi12ELi2ELi4ENS5_IJNS4_1CILi1EEESB_SB_EEEEENS5_IJNSA_ILi64EEESE_NSA_ILi32EEEEEEfNS5_IJlSB_lEEEfNS5_IJSB_llEEENS4_8TiledMMAINS4_8MMA_AtomIJNS4_17SM100_MMA_TF32_SSINS_10tfloat32_tESM_fLi64ELi64ELNS4_4UMMA5MajorE0ELSO_1ELNSN_7ScaleInE0ELSP_0EEEEEENS4_6LayoutISC_NS5_IJNSA_ILi0EEEST_ST_EEEEENS5_IJNS4_10UnderscoreESW_SW_EEEEENS4_13SM90_TMA_LOADENS4_14ComposedLayoutINS4_7SwizzleILi3ELi4ELi3EEENS4_18smem_ptr_flag_bitsILi32EEENSS_INS5_IJNSA_ILi8EEESF_EEENS5_IJSF_SB_EEEEEEEvNS4_8identityESZ_NS10_INS11_ILi2ELi5ELi2EEES14_NSS_INS5_IJSF_NSA_ILi4EEEEEENS5_IJSB_SF_EEEEEEEvS1A_EENS_8epilogue10collective18CollectiveEpilogueINS1I_23Sm100TmaWarpSpecializedILi3ELi2ELi16ELb1ELb0EEEJSG_NS5_IJNSS_ISE_SB_EENSS_ISF_SB_EEEEEfSH_fSH_NS1I_6fusion15FusionCallbacksIS1M_NS1Q_17LinearCombinationIffffLNS_15FloatRoundStyleE2EEESG_S1P_JEEENS4_5SM1004TMEM4LOAD26SM100_TMEM_LOAD_16dp128b8xESZ_S19_NS4_17SM75_U32x4_LDSM_NENS4_14SM90_TMA_STOREES19_NS4_17SM90_U32x4_STSM_NENS4_39AutoVectorizingCopyWithAssumedAlignmentILi128EEEEEEvvEEEEvNT_6ParamsE --------------------------
	.section	.nv.shared._ZN7cutlass13device_kernelINS_4gemm6kernel13GemmUniversalIN4cute5tupleIJiiiiEEENS1_10collective13CollectiveMmaINS1_35MainloopSm100TmaUmmaWarpSpecializedILi12ELi2ELi4ENS5_IJNS4_1CILi1EEESB_SB_EEEEENS5_IJNSA_ILi64EEESE_NSA_ILi32EEEEEEfNS5_IJlSB_lEEEfNS5_IJSB_llEEENS4_8TiledMMAINS4_8MMA_AtomIJNS4_17SM100_MMA_TF32_SSINS_10tfloat32_tESM_fLi64ELi64ELNS4_4UMMA5MajorE0ELSO_1ELNSN_7ScaleInE0ELSP_0EEEEEENS4_6LayoutISC_NS5_IJNSA_ILi0EEEST_ST_EEEEENS5_IJNS4_10UnderscoreESW_SW_EEEEENS4_13SM90_TMA_LOADENS4_14ComposedLayoutINS4_7SwizzleILi3ELi4ELi3EEENS4_18smem_ptr_flag_bitsILi32EEENSS_INS5_IJNSA_ILi8EEESF_EEENS5_IJSF_SB_EEEEEEEvNS4_8identityESZ_NS10_INS11_ILi2ELi5ELi2EEES14_NSS_INS5_IJSF_NSA_ILi4EEEEEENS5_IJSB_SF_EEEEEEEvS1A_EENS_8epilogue10collective18CollectiveEpilogueINS1I_23Sm100TmaWarpSpecializedILi3ELi2ELi16ELb1ELb0EEEJSG_NS5_IJNSS_ISE_SB_EENSS_ISF_SB_EEEEEfSH_fSH_NS1I_6fusion15FusionCallbacksIS1M_NS1Q_17LinearCombinationIffffLNS_15FloatRoundStyleE2EEESG_S1P_JEEENS4_5SM1004TMEM4LOAD26SM100_TMEM_LOAD_16dp128b8xESZ_S19_NS4_17SM75_U32x4_LDSM_NENS4_14SM90_TMA_STOREES19_NS4_17SM90_U32x4_STSM_NENS4_39AutoVectorizingCopyWithAssumedAlignmentILi128EEEEEEvvEEEEvNT_6ParamsE,"aw",@nobits
	.sectionflags	@""
	.align	16
	.zero		1024


//--------------------- .nv.shared.reserved.0     --------------------------
	.section	.nv.shared.reserved.0,"aw",@nobits
	.weak		__nv_reservedSMEM_offset_0_alias
	.size		__nv_reservedSMEM_offset_0_alias, 0, 64
	.other		__nv_reservedSMEM_offset_0_alias,@"STO_CUDA_RESERVED_SHARED STV_DEFAULT"
__nv_reservedSMEM_offset_0_alias:
	.zero		0
.nv.shared.reserved.0:
	.zero		64
	.weak		__nv_reservedSMEM_tcgen05_partition
	.type		__nv_reservedSMEM_tcgen05_partition,@object
	.size		__nv_reservedSMEM_tcgen05_partition,(.L_0 - __nv_reservedSMEM_tcgen05_partition)
__nv_reservedSMEM_tcgen05_partition:
	.zero		32
.L_0:


//--------------------- .nv.global                --------------------------
	.section	.nv.global,"aw",@nobits
.nv.global:
	.type		_ZN40_INTERNAL_f37d3a66_4_k_cu_d281178c_293444cute1_E,@object
	.size		_ZN40_INTERNAL_f37d3a66_4_k_cu_d281178c_293444cute1_E,(_ZN40_INTERNAL_f37d3a66_4_k_cu_d281178c_293444cuda3std3__45__cpo6cbeginE - _ZN40_INTERNAL_f37d3a66_4_k_cu_d281178c_293444cute1_E)
_ZN40_INTERNAL_f37d3a66_4_k_cu_d281178c_293444cute1_E:
	.zero		1
	.type		_ZN40_INTERNAL_f37d3a66_4_k_cu_d281178c_293444cuda3std3__45__cpo6cbeginE,@object
	.size		_ZN40_INTERNAL_f37d3a66_4_k_cu_d281178c_293444cuda3std3__45__cpo6cbeginE,(_ZN40_INTERNAL_f37d3a66_4_k_cu_d281178c_293444cuda3std3__48in_placeE - _ZN40_INTERNAL_f37d3a66_4_k_cu_d281178c_293444cuda3std3__45__cpo6cbeginE)
_ZN40_INTERNAL_f37d3a66_4_k_cu_d281178c_293444cuda3std3__45__cpo6cbeginE:
	.zero		1
	.type		_ZN40_INTERNAL_f37d3a66_4_k_cu_d281178c_293444cuda3std3__48in_placeE,@object
	.size		_ZN40_INTERNAL_f37d3a66_4_k_cu_d281178c_293444cuda3std3__48in_placeE,(_ZN40_INTERNAL_f37d3a66_4_k_cu_d281178c_293444cuda3std6ranges3__45__cpo9iter_moveE - _ZN40_INTERNAL_f37d3a66_4_k_cu_d281178c_293444cuda3std3__48in_placeE)
_ZN40_INTERNAL_f37d3a66_4_k_cu_d281178c_293444cuda3std3__48in_placeE:
	.zero		1
	.type		_ZN40_INTERNAL_f37d3a66_4_k_cu_d281178c_293444cuda3std6ranges3__45__cpo9iter_moveE,@object
	.size		_ZN40_INTERNAL_f37d3a66_4_k_cu_d281178c_293444cuda3std6ranges3__45__cpo9iter_moveE,(_ZN40_INTERNAL_f37d3a66_4_k_cu_d281178c_293444cuda3std3__45__cpo5beginE - _ZN40_INTERNAL_f37d3a66_4_k_cu_d281178c_293444cuda3std6ranges3__45__cpo9iter_moveE)
_ZN40_INTERNAL_f37d3a66_4_k_cu_d281178c_293444cuda3std6ranges3__45__cpo9iter_moveE:
	.zero		1
	.type		_ZN40_INTERNAL_f37d3a66_4_k_cu_d281178c_293444cuda3std3__45__cpo5beginE,@object
	.size		_ZN40_INTERNAL_f37d3a66_4_k_cu_d281178c_293444cuda3std3__45__cpo5beginE,(_ZN40_INTERNAL_f37d3a66_4_k_cu_d281178c_293444cuda3std3__442_GLOBAL__N__f37d3a66_4_k_cu_d281178c_293446ignoreE - _ZN40_INTERNAL_f37d3a66_4_k_cu_d281178c_293444cuda3std3__45__cpo5beginE)
_ZN40_INTERNAL_f37d3a66_4_k_cu_d281178c_293444cuda3std3__45__cpo5beginE:
	.zero		1
	.type		_ZN40_INTERNAL_f37d3a66_4_k_cu_d281178c_293444cuda3std3__442_GLOBAL__N__f37d3a66_4_k_cu_d281178c_293446ignoreE,@object
	.size		_ZN40_INTERNAL_f37d3a66_4_k_cu_d281178c_293444cuda3std3__442_GLOBAL__N__f37d3a66_4_k_cu_d281178c_293446ignoreE,(_ZN40_INTERNAL_f37d3a66_4_k_cu_d281178c_293444cute7productE - _ZN40_INTERNAL_f37d3a66_4_k_cu_d281178c_293444cuda3std3__442_GLOBAL__N__f37d3a66_4_k_cu_d281178c_293446ignoreE)
_ZN40_INTERNAL_f37d3a66_4_k_cu_d281178c_293444cuda3std3__442_GLOBAL__N__f37d3a66_4_k_cu_d281178c_293446ignoreE:
	.zero		1
	.type		_ZN40_INTERNAL_f37d3a66_4_k_cu_d281178c_293444cute7productE,@object
	.size		_ZN40_INTERNAL_f37d3a66_4_k_cu_d281178c_293444cute7productE,(_ZN40_INTERNAL_f37d3a66_4_k_cu_d281178c_293444cuda3std3__45__cpo3endE - _ZN40_INTERNAL_f37d3a66_4_k_cu_d281178c_293444cute7productE)
_ZN40_INTERNAL_f37d3a66_4_k_cu_d281178c_293444cute7productE:
	.zero		1
	.type		_ZN40_INTERNAL_f37d3a66_4_k_cu_d281178c_293444cuda3std3__45__cpo3endE,@object
	.size		_ZN40_INTERNAL_f37d3a66_4_k_cu_d281178c_293444cuda3std3__45__cpo3endE,(_ZN40_INTERNAL_f37d3a66_4_k_cu_d281178c_293444cuda3std3__419piecewise_constructE - _ZN40_INTERNAL_f37d3a66_4_k_cu_d281178c_293444cuda3std3__45__cpo3endE)
_ZN40_INTERNAL_f37d3a66_4_k_cu_d281178c_293444cuda3std3__45__cpo3endE:
	.zero		1
	.type		_ZN40_INTERNAL_f37d3a66_4_k_cu_d281178c_293444cuda3std3__419piecewise_constructE,@object
	.size		_ZN40_INTERNAL_f37d3a66_4_k_cu_d281178c_293444cuda3std3__419piecewise_constructE,(_ZN40_INTERNAL_f37d3a66_4_k_cu_d281178c_293444cuda3std3__45__cpo4cendE - _ZN40_INTERNAL_f37d3a66_4_k_cu_d281178c_293444cuda3std3__419piecewise_constructE)
_ZN40_INTERNAL_f37d3a66_4_k_cu_d281178c_293444cuda3std3__419piecewise_constructE:
	.zero		1
	.type		_ZN40_INTERNAL_f37d3a66_4_k_cu_d281178c_293444cuda3std3__45__cpo4cendE,@object
	.size		_ZN40_INTERNAL_f37d3a66_4_k_cu_d281178c_293444cuda3std3__45__cpo4cendE,(_ZN40_INTERNAL_f37d3a66_4_k_cu_d281178c_293444cuda3std6ranges3__45__cpo4swapE - _ZN40_INTERNAL_f37d3a66_4_k_cu_d281178c_293444cuda3std3__45__cpo4cendE)
_ZN40_INTERNAL_f37d3a66_4_k_cu_d281178c_293444cuda3std3__45__cpo4cendE:
	.zero		1
	.type		_ZN40_INTERNAL_f37d3a66_4_k_cu_d281178c_293444cuda3std6ranges3__45__cpo4swapE,@object
	.size		_ZN40_INTERNAL_f37d3a66_4_k_cu_d281178c_293444cuda3std6ranges3__45__cpo4swapE,(.L_10 - _ZN40_INTERNAL_f37d3a66_4_k_cu_d281178c_293444cuda3std6ranges3__45__cpo4swapE)
_ZN40_INTERNAL_f37d3a66_4_k_cu_d281178c_293444cuda3std6ranges3__45__cpo4swapE:
	.zero		1
.L_10:


//--------------------- .nv.constant0._ZN7cutlass13device_kernelINS_4gemm6kernel13GemmUniversalIN4cute5tupleIJiiiiEEENS1_10collective13CollectiveMmaINS1_35MainloopSm100TmaUmmaWarpSpecializedILi12ELi2ELi4ENS5_IJNS4_1CILi1EEESB_SB_EEEEENS5_IJNSA_ILi64EEESE_NSA_ILi32EEEEEEfNS5_IJlSB_lEEEfNS5_IJSB_llEEENS4_8TiledMMAINS4_8MMA_AtomIJNS4_17SM100_MMA_TF32_SSINS_10tfloat32_tESM_fLi64ELi64ELNS4_4UMMA5MajorE0ELSO_1ELNSN_7ScaleInE0ELSP_0EEEEEENS4_6LayoutISC_NS5_IJNSA_ILi0EEEST_ST_EEEEENS5_IJNS4_10UnderscoreESW_SW_EEEEENS4_13SM90_TMA_LOADENS4_14ComposedLayoutINS4_7SwizzleILi3ELi4ELi3EEENS4_18smem_ptr_flag_bitsILi32EEENSS_INS5_IJNSA_ILi8EEESF_EEENS5_IJSF_SB_EEEEEEEvNS4_8identityESZ_NS10_INS11_ILi2ELi5ELi2EEES14_NSS_INS5_IJSF_NSA_ILi4EEEEEENS5_IJSB_SF_EEEEEEEvS1A_EENS_8epilogue10collective18CollectiveEpilogueINS1I_23Sm100TmaWarpSpecializedILi3ELi2ELi16ELb1ELb0EEEJSG_NS5_IJNSS_ISE_SB_EENSS_ISF_SB_EEEEEfSH_fSH_NS1I_6fusion15FusionCallbacksIS1M_NS1Q_17LinearCombinationIffffLNS_15FloatRoundStyleE2EEESG_S1P_JEEENS4_5SM1004TMEM4LOAD26SM100_TMEM_LOAD_16dp128b8xESZ_S19_NS4_17SM75_U32x4_LDSM_NENS4_14SM90_TMA_STOREES19_NS4_17SM90_U32x4_STSM_NENS4_39AutoVectorizingCopyWithAssumedAlignmentILi128EEEEEEvvEEEEvNT_6ParamsE --------------------------
	.section	.nv.constant0._ZN7cutlass13device_kernelINS_4gemm6kernel13GemmUniversalIN4cute5tupleIJiiiiEEENS1_10collective13CollectiveMmaINS1_35MainloopSm100TmaUmmaWarpSpecializedILi12ELi2ELi4ENS5_IJNS4_1CILi1EEESB_SB_EEEEENS5_IJNSA_ILi64EEESE_NSA_ILi32EEEEEEfNS5_IJlSB_lEEEfNS5_IJSB_llEEENS4_8TiledMMAINS4_8MMA_AtomIJNS4_17SM100_MMA_TF32_SSINS_10tfloat32_tESM_fLi64ELi64ELNS4_4UMMA5MajorE0ELSO_1ELNSN_7ScaleInE0ELSP_0EEEEEENS4_6LayoutISC_NS5_IJNSA_ILi0EEEST_ST_EEEEENS5_IJNS4_10UnderscoreESW_SW_EEEEENS4_13SM90_TMA_LOADENS4_14ComposedLayoutINS4_7SwizzleILi3ELi4ELi3EEENS4_18smem_ptr_flag_bitsILi32EEENSS_INS5_IJNSA_ILi8EEESF_EEENS5_IJSF_SB_EEEEEEEvNS4_8identityESZ_NS10_INS11_ILi2ELi5ELi2EEES14_NSS_INS5_IJSF_NSA_ILi4EEEEEENS5_IJSB_SF_EEEEEEEvS1A_EENS_8epilogue10collective18CollectiveEpilogueINS1I_23Sm100TmaWarpSpecializedILi3ELi2ELi16ELb1ELb0EEEJSG_NS5_IJNSS_ISE_SB_EENSS_ISF_SB_EEEEEfSH_fSH_NS1I_6fusion15FusionCallbacksIS1M_NS1Q_17LinearCombinationIffffLNS_15FloatRoundStyleE2EEESG_S1P_JEEENS4_5SM1004TMEM4LOAD26SM100_TMEM_LOAD_16dp128b8xESZ_S19_NS4_17SM75_U32x4_LDSM_NENS4_14SM90_TMA_STOREES19_NS4_17SM90_U32x4_STSM_NENS4_39AutoVectorizingCopyWithAssumedAlignmentILi128EEEEEEvvEEEEvNT_6ParamsE,"a",@progbits
	.sectionflags	@""
	.align	4
.nv.constant0._ZN7cutlass13device_kernelINS_4gemm6kernel13GemmUniversalIN4cute5tupleIJiiiiEEENS1_10collective13CollectiveMmaINS1_35MainloopSm100TmaUmmaWarpSpecializedILi12ELi2ELi4ENS5_IJNS4_1CILi1EEESB_SB_EEEEENS5_IJNSA_ILi64EEESE_NSA_ILi32EEEEEEfNS5_IJlSB_lEEEfNS5_IJSB_llEEENS4_8TiledMMAINS4_8MMA_AtomIJNS4_17SM100_MMA_TF32_SSINS_10tfloat32_tESM_fLi64ELi64ELNS4_4UMMA5MajorE0ELSO_1ELNSN_7ScaleInE0ELSP_0EEEEEENS4_6LayoutISC_NS5_IJNSA_ILi0EEEST_ST_EEEEENS5_IJNS4_10UnderscoreESW_SW_EEEEENS4_13SM90_TMA_LOADENS4_14ComposedLayoutINS4_7SwizzleILi3ELi4ELi3EEENS4_18smem_ptr_flag_bitsILi32EEENSS_INS5_IJNSA_ILi8EEESF_EEENS5_IJSF_SB_EEEEEEEvNS4_8identityESZ_NS10_INS11_ILi2ELi5ELi2EEES14_NSS_INS5_IJSF_NSA_ILi4EEEEEENS5_IJSB_SF_EEEEEEEvS1A_EENS_8epilogue10collective18CollectiveEpilogueINS1I_23Sm100TmaWarpSpecializedILi3ELi2ELi16ELb1ELb0EEEJSG_NS5_IJNSS_ISE_SB_EENSS_ISF_SB_EEEEEfSH_fSH_NS1I_6fusion15FusionCallbacksIS1M_NS1Q_17LinearCombinationIffffLNS_15FloatRoundStyleE2EEESG_S1P_JEEENS4_5SM1004TMEM4LOAD26SM100_TMEM_LOAD_16dp128b8xESZ_S19_NS4_17SM75_U32x4_LDSM_NENS4_14SM90_TMA_STOREES19_NS4_17SM90_U32x4_STSM_NENS4_39AutoVectorizingCopyWithAssumedAlignmentILi128EEEEEEvvEEEEvNT_6ParamsE:
	.zero		2944


//--------------------- SYMBOLS --------------------------

	.type		.nv.reservedSmem.offset0,@object
	.size		.nv.reservedSmem.offset0,0x4
	.type		.nv.reservedSmem.cap,@object
	.size		.nv.reservedSmem.cap,0x4
	.type		__assertfail,@function
